	.target	sm_90a

	.elftype	@"ET_EXEC"


//--------------------- .note.nv.tkinfo           --------------------------
	.section	.note.nv.tkinfo,"",@"SHT_NOTE"
	.sectionflags	@"SHF_NOTE_NV_TKINFO"
	.tkinfo
        /*0018*/ 	.word	0x00000002
        /*0030*/ 	.string	""
        /*0030*/ 	.string	"ptxas"
        /*0030*/ 	.string	"Cuda compilation tools, release 13.0, V13.0.88"
        /*0030*/ 	.string	"Build cuda_13.0.r13.0/compiler.36424714_0"
        /*0030*/ 	.string	"-arch sm_90a -m 64 "



//--------------------- .note.nv.cuinfo           --------------------------
	.section	.note.nv.cuinfo,"",@"SHT_NOTE"
	.sectionflags	@"SHF_NOTE_NV_CUINFO"
        /*0018*/ 	.short	0x0002
        /*001a*/ 	.short	0x005a
        /*001c*/ 	.short	0x0082
	.zero		2


//--------------------- .nv.info                  --------------------------
	.section	.nv.info,"",@"SHT_CUDA_INFO"
	.align	4


	//----- nvinfo : EIATTR_REGCOUNT
	.align		4
        /*0000*/ 	.byte	0x04, 0x2f
        /*0002*/ 	.short	(.L_16 - .L_15)
	.align		4
.L_15:
        /*0004*/ 	.word	index@(_ZN7cutlass13device_kernelINS_4gemm6kernel13GemmUniversalIN4cute5tupleIJiiiiEEENS1_10collective13CollectiveMmaINS1_39MainloopSm90TmaGmmaRmemAWarpSpecializedILi3ENS5_IJNS4_1CILi1EEESB_SB_EEENS1_35KernelTmaWarpSpecializedCooperativeEEENS5_IJNSA_ILi256EEESF_NSA_ILi128EEEEEENS_12float_e5m2_tENS5_IJSB_llEEESI_NS5_IJlSB_lEEENS4_8TiledMMAINS4_8MMA_AtomIJNS4_4SM904GMMA31MMA_64x256x32_F32E5M2E5M2_RS_TNILNSO_7ScaleInE1ELSQ_1EEEEEENS4_6LayoutINS5_IJNSA_ILi2EEESB_SB_EEENS5_IJSB_NSA_ILi0EEESW_EEEEENS5_IJNS4_10UnderscoreESZ_SZ_EEEEENS4_13SM90_TMA_LOADENS4_14ComposedLayoutINS4_7SwizzleILi3ELi4ELi3EEENS4_18smem_ptr_flag_bitsILi8EEENST_INS5_IJSG_NSA_ILi8EEEEEENS5_IJSB_SG_EEEEEEENS4_9Copy_AtomIJNS4_39AutoVectorizingCopyWithAssumedAlignmentILi128EEESI_EEENS4_8identityES12_NS13_IS15_S17_NST_INS5_IJS18_SG_EEENS5_IJSG_SB_EEEEEEEvS1H_EENS_8epilogue10collective6detail29Sm90TmaWarpSpecializedAdapterINS1O_15DefaultEpilogueISI_SK_SK_NS1N_6thread17LinearCombinationISI_Li1EffLNS1S_9ScaleType4KindE0ELNS_15FloatRoundStyleE2ESI_EENS1_15EpilogueDefaultEEEEEvvEEEEvNT_6ParamsE)
        /*0008*/ 	.word	0x000000a8


	//----- nvinfo : EIATTR_FRAME_SIZE
	.align		4
.L_16:
        /*000c*/ 	.byte	0x04, 0x11
        /*000e*/ 	.short	(.L_18 - .L_17)
	.align		4
.L_17:
        /*0010*/ 	.word	index@(_ZN7cutlass13device_kernelINS_4gemm6kernel13GemmUniversalIN4cute5tupleIJiiiiEEENS1_10collective13CollectiveMmaINS1_39MainloopSm90TmaGmmaRmemAWarpSpecializedILi3ENS5_IJNS4_1CILi1EEESB_SB_EEENS1_35KernelTmaWarpSpecializedCooperativeEEENS5_IJNSA_ILi256EEESF_NSA_ILi128EEEEEENS_12float_e5m2_tENS5_IJSB_llEEESI_NS5_IJlSB_lEEENS4_8TiledMMAINS4_8MMA_AtomIJNS4_4SM904GMMA31MMA_64x256x32_F32E5M2E5M2_RS_TNILNSO_7ScaleInE1ELSQ_1EEEEEENS4_6LayoutINS5_IJNSA_ILi2EEESB_SB_EEENS5_IJSB_NSA_ILi0EEESW_EEEEENS5_IJNS4_10UnderscoreESZ_SZ_EEEEENS4_13SM90_TMA_LOADENS4_14ComposedLayoutINS4_7SwizzleILi3ELi4ELi3EEENS4_18smem_ptr_flag_bitsILi8EEENST_INS5_IJSG_NSA_ILi8EEEEEENS5_IJSB_SG_EEEEEEENS4_9Copy_AtomIJNS4_39AutoVectorizingCopyWithAssumedAlignmentILi128EEESI_EEENS4_8identityES12_NS13_IS15_S17_NST_INS5_IJS18_SG_EEENS5_IJSG_SB_EEEEEEEvS1H_EENS_8epilogue10collective6detail29Sm90TmaWarpSpecializedAdapterINS1O_15DefaultEpilogueISI_SK_SK_NS1N_6thread17LinearCombinationISI_Li1EffLNS1S_9ScaleType4KindE0ELNS_15FloatRoundStyleE2ESI_EENS1_15EpilogueDefaultEEEEEvvEEEEvNT_6ParamsE)
        /*0014*/ 	.word	0x00000880


	//----- nvinfo : EIATTR_MIN_STACK_SIZE
	.align		4
.L_18:
        /*0018*/ 	.byte	0x04, 0x12
        /*001a*/ 	.short	(.L_20 - .L_19)
	.align		4
.L_19:
        /*001c*/ 	.word	index@(_ZN7cutlass13device_kernelINS_4gemm6kernel13GemmUniversalIN4cute5tupleIJiiiiEEENS1_10collective13CollectiveMmaINS1_39MainloopSm90TmaGmmaRmemAWarpSpecializedILi3ENS5_IJNS4_1CILi1EEESB_SB_EEENS1_35KernelTmaWarpSpecializedCooperativeEEENS5_IJNSA_ILi256EEESF_NSA_ILi128EEEEEENS_12float_e5m2_tENS5_IJSB_llEEESI_NS5_IJlSB_lEEENS4_8TiledMMAINS4_8MMA_AtomIJNS4_4SM904GMMA31MMA_64x256x32_F32E5M2E5M2_RS_TNILNSO_7ScaleInE1ELSQ_1EEEEEENS4_6LayoutINS5_IJNSA_ILi2EEESB_SB_EEENS5_IJSB_NSA_ILi0EEESW_EEEEENS5_IJNS4_10UnderscoreESZ_SZ_EEEEENS4_13SM90_TMA_LOADENS4_14ComposedLayoutINS4_7SwizzleILi3ELi4ELi3EEENS4_18smem_ptr_flag_bitsILi8EEENST_INS5_IJSG_NSA_ILi8EEEEEENS5_IJSB_SG_EEEEEEENS4_9Copy_AtomIJNS4_39AutoVectorizingCopyWithAssumedAlignmentILi128EEESI_EEENS4_8identityES12_NS13_IS15_S17_NST_INS5_IJS18_SG_EEENS5_IJSG_SB_EEEEEEEvS1H_EENS_8epilogue10collective6detail29Sm90TmaWarpSpecializedAdapterINS1O_15DefaultEpilogueISI_SK_SK_NS1N_6thread17LinearCombinationISI_Li1EffLNS1S_9ScaleType4KindE0ELNS_15FloatRoundStyleE2ESI_EENS1_15EpilogueDefaultEEEEEvvEEEEvNT_6ParamsE)
        /*0020*/ 	.word	0x00000880
.L_20:


//--------------------- .nv.compat                --------------------------
	.section	.nv.compat,"",@"SHT_CUDA_COMPAT_INFO"
	.align	4
        /*0000*/ 	.byte	0x02, 0x09, 0x01, 0x00, 0x02, 0x02, 0x04, 0x00, 0x02, 0x05, 0x05, 0x00, 0x03, 0x07, 0x01, 0x01
        /*0010*/ 	.byte	0x02, 0x03, 0x01, 0x00, 0x02, 0x06, 0x01, 0x00, 0x04, 0x0b, 0x08, 0x00, 0x00, 0x00, 0x00, 0x00
        /*0020*/ 	.byte	0x00, 0x00, 0x00, 0x00


//--------------------- .nv.info._ZN7cutlass13device_kernelINS_4gemm6kernel13GemmUniversalIN4cute5tupleIJiiiiEEENS1_10collective13CollectiveMmaINS1_39MainloopSm90TmaGmmaRmemAWarpSpecializedILi3ENS5_IJNS4_1CILi1EEESB_SB_EEENS1_35KernelTmaWarpSpecializedCooperativeEEENS5_IJNSA_ILi256EEESF_NSA_ILi128EEEEEENS_12float_e5m2_tENS5_IJSB_llEEESI_NS5_IJlSB_lEEENS4_8TiledMMAINS4_8MMA_AtomIJNS4_4SM904GMMA31MMA_64x256x32_F32E5M2E5M2_RS_TNILNSO_7ScaleInE1ELSQ_1EEEEEENS4_6LayoutINS5_IJNSA_ILi2EEESB_SB_EEENS5_IJSB_NSA_ILi0EEESW_EEEEENS5_IJNS4_10UnderscoreESZ_SZ_EEEEENS4_13SM90_TMA_LOADENS4_14ComposedLayoutINS4_7SwizzleILi3ELi4ELi3EEENS4_18smem_ptr_flag_bitsILi8EEENST_INS5_IJSG_NSA_ILi8EEEEEENS5_IJSB_SG_EEEEEEENS4_9Copy_AtomIJNS4_39AutoVectorizingCopyWithAssumedAlignmentILi128EEESI_EEENS4_8identityES12_NS13_IS15_S17_NST_INS5_IJS18_SG_EEENS5_IJSG_SB_EEEEEEEvS1H_EENS_8epilogue10collective6detail29Sm90TmaWarpSpecializedAdapterINS1O_15DefaultEpilogueISI_SK_SK_NS1N_6thread17LinearCombinationISI_Li1EffLNS1S_9ScaleType4KindE0ELNS_15FloatRoundStyleE2ESI_EENS1_15EpilogueDefaultEEEEEvvEEEEvNT_6ParamsE --------------------------
	.section	.nv.info._ZN7cutlass13device_kernelINS_4gemm6kernel13GemmUniversalIN4cute5tupleIJiiiiEEENS1_10collective13CollectiveMmaINS1_39MainloopSm90TmaGmmaRmemAWarpSpecializedILi3ENS5_IJNS4_1CILi1EEESB_SB_EEENS1_35KernelTmaWarpSpecializedCooperativeEEENS5_IJNSA_ILi256EEESF_NSA_ILi128EEEEEENS_12float_e5m2_tENS5_IJSB_llEEESI_NS5_IJlSB_lEEENS4_8TiledMMAINS4_8MMA_AtomIJNS4_4SM904GMMA31MMA_64x256x32_F32E5M2E5M2_RS_TNILNSO_7ScaleInE1ELSQ_1EEEEEENS4_6LayoutINS5_IJNSA_ILi2EEESB_SB_EEENS5_IJSB_NSA_ILi0EEESW_EEEEENS5_IJNS4_10UnderscoreESZ_SZ_EEEEENS4_13SM90_TMA_LOADENS4_14ComposedLayoutINS4_7SwizzleILi3ELi4ELi3EEENS4_18smem_ptr_flag_bitsILi8EEENST_INS5_IJSG_NSA_ILi8EEEEEENS5_IJSB_SG_EEEEEEENS4_9Copy_AtomIJNS4_39AutoVectorizingCopyWithAssumedAlignmentILi128EEESI_EEENS4_8identityES12_NS13_IS15_S17_NST_INS5_IJS18_SG_EEENS5_IJSG_SB_EEEEEEEvS1H_EENS_8epilogue10collective6detail29Sm90TmaWarpSpecializedAdapterINS1O_15DefaultEpilogueISI_SK_SK_NS1N_6thread17LinearCombinationISI_Li1EffLNS1S_9ScaleType4KindE0ELNS_15FloatRoundStyleE2ESI_EENS1_15EpilogueDefaultEEEEEvvEEEEvNT_6ParamsE,"",@"SHT_CUDA_INFO"
	.sectionflags	@""
	.align	4


	//----- nvinfo : EIATTR_CUDA_API_VERSION
	.align		4
        /*0000*/ 	.byte	0x04, 0x37
        /*0002*/ 	.short	(.L_22 - .L_21)
.L_21:
        /*0004*/ 	.word	0x00000082


	//----- nvinfo : EIATTR_KPARAM_INFO
	.align		4
.L_22:
        /*0008*/ 	.byte	0x04, 0x17
        /*000a*/ 	.short	(.L_24 - .L_23)
.L_23:
        /*000c*/ 	.word	0x00000000
        /*0010*/ 	.short	0x0000
        /*0012*/ 	.short	0x0070
        /*0014*/ 	.byte	0x00, 0xf0, 0x01, 0x10


	//----- nvinfo : EIATTR_SPARSE_MMA_MASK
	.align		4
.L_24:
        /*0018*/ 	.byte	0x03, 0x50
        /*001a*/ 	.short	0x0000


	//----- nvinfo : EIATTR_MAXREG_COUNT
	.align		4
        /*001c*/ 	.byte	0x03, 0x1b
        /*001e*/ 	.short	0x00a8


	//----- nvinfo : EIATTR_NUM_BARRIERS
	.align		4
        /*0020*/ 	.byte	0x02, 0x4c
        /*0022*/ 	.byte	0x01
	.zero		1


	//----- nvinfo : EIATTR_EXTERNS
	.align		4
        /*0024*/ 	.byte	0x04, 0x0f
        /*0026*/ 	.short	(.L_26 - .L_25)


	//   ....[0]....
	.align		4
.L_25:
        /*0028*/ 	.word	index@(__assertfail)


	//----- nvinfo : EIATTR_ANNOTATIONS
	.align		4
.L_26:
        /*002c*/ 	.byte	0x04, 0x55
        /*002e*/ 	.short	(.L_28 - .L_27)


	//   ....[0]....
.L_27:
        /*0030*/ 	.word	0x00000001
        /*0034*/ 	.byte	0x70, 0x06, 0x00, 0x00, 0x01, 0x00, 0x00, 0x00, 0x90, 0x06, 0x00, 0x00, 0x01, 0x00, 0x00, 0x00
        /* <DEDUP_REMOVED lines=1459> */
        /*5b74*/ 	.byte	0xa0, 0x74, 0x02, 0x00


	//----- nvinfo : EIATTR_MERCURY_ISA_VERSION
	.align		4
.L_28:
        /*5b78*/ 	.byte	0x03, 0x5f
        /*5b7a*/ 	.short	0x0101


	//----- nvinfo : EIATTR_INT_WARP_WIDE_INSTR_OFFSETS
	.align		4
        /*5b7c*/ 	.byte	0x04, 0x31
        /*5b7e*/ 	.short	(.L_30 - .L_29)


	//   ....[0]....
.L_29:
        /*5b80*/ 	.word	0x000004e0


	//   ....[1]....
        /*5b84*/ 	.word	0x000004f0


	//   ....[2]....
        /*5b88*/ 	.word	0x00000580


	//----- nvinfo : EIATTR_COOP_GROUP_MASK_REGIDS
	.align		4
.L_30:
        /*5b8c*/ 	.byte	0x04, 0x29
        /*5b8e*/ 	.short	(.L_32 - .L_31)


	//   ....[0]....
.L_31:
        /*5b90*/ 	.word	0xffffffff


	//   ....[1]....
        /*5b94*/ 	.word	0xffffffff


	//   ....[2]....
        /*5b98*/ 	.word	0xffffffff


	//   ....[3]....
        /*5b9c*/ 	.word	0xffffffff


	//   ....[4]....
        /*5ba0*/ 	.word	0x0500000f


	//----- nvinfo : EIATTR_COOP_GROUP_INSTR_OFFSETS
	.align		4
.L_32:
        /*5ba4*/ 	.byte	0x04, 0x28
        /*5ba6*/ 	.short	(.L_34 - .L_33)


	//   ....[0]....
.L_33:
        /*5ba8*/ 	.word	0x00000070


	//   ....[1]....
        /*5bac*/ 	.word	0x00000080


	//   ....[2]....
        /*5bb0*/ 	.word	0x000001a0


	//   ....[3]....
        /*5bb4*/ 	.word	0x00000390


	//   ....[4]....
        /*5bb8*/ 	.word	0x00027650


	//----- nvinfo : EIATTR_REG_RECONFIG
	.align		4
.L_34:
        /*5bbc*/ 	.byte	0x01, 0x54
	.zero		2


	//----- nvinfo : EIATTR_SYSCALL_OFFSETS
	.align		4
        /*5bc0*/ 	.byte	0x04, 0x46
        /*5bc2*/ 	.short	(.L_36 - .L_35)


	//   ....[0]....
.L_35:
        /*5bc4*/ 	.word	0x00001240


	//   ....[1]....
        /*5bc8*/ 	.word	0x000013a0


	//   ....[2]....
        /*5bcc*/ 	.word	0x00001490


	//   ....[3]....
        /*5bd0*/ 	.word	0x000265b0


	//   ....[4]....
        /*5bd4*/ 	.word	0x000266e0


	//----- nvinfo : EIATTR_MBARRIER_INSTR_OFFSETS
	.align		4
.L_36:
        /*5bd8*/ 	.byte	0x04, 0x39
        /*5bda*/ 	.short	(.L_38 - .L_37)


	//   ....[0]....
.L_37:
        /*5bdc*/ 	.word	0x00000320
        /*5be0*/ 	.word	0x000000ff
        /*5be4*/ 	.word	0x00000000
        /*5be8*/ 	.short	0x0100
        /*5bea*/ 	.byte	0x08
	.zero		1


	//   ....[1]....
        /*5bec*/ 	.word	0x00000330
        /*5bf0*/ 	.word	0x000000ff
        /*5bf4*/ 	.word	0x00000018
        /*5bf8*/ 	.short	0x0100
        /*5bfa*/ 	.byte	0x08
	.zero		1


	//   ....[2]....
        /*5bfc*/ 	.word	0x00000340
        /*5c00*/ 	.word	0x000000ff
        /*5c04*/ 	.word	0x00000008
        /*5c08*/ 	.short	0x0100
        /*5c0a*/ 	.byte	0x08
	.zero		1


	//   ....[3]....
        /*5c0c*/ 	.word	0x00000350
        /*5c10*/ 	.word	0x000000ff
        /*5c14*/ 	.word	0x00000020
        /*5c18*/ 	.short	0x0100
        /*5c1a*/ 	.byte	0x08
	.zero		1


	//   ....[4]....
        /*5c1c*/ 	.word	0x00000360
        /*5c20*/ 	.word	0x000000ff
        /*5c24*/ 	.word	0x00000010
        /*5c28*/ 	.short	0x0100
        /*5c2a*/ 	.byte	0x08
	.zero		1


	//   ....[5]....
        /*5c2c*/ 	.word	0x00000370
        /*5c30*/ 	.word	0x000000ff
        /*5c34*/ 	.word	0x00000028
        /*5c38*/ 	.short	0x0100
        /*5c3a*/ 	.byte	0x08
	.zero		1


	//   ....[6]....
        /*5c3c*/ 	.word	0x00000600
        /*5c40*/ 	.word	0x000000ff
        /*5c44*/ 	.word	0x00000040
        /*5c48*/ 	.short	0x0100
        /*5c4a*/ 	.byte	0x10
	.zero		1


	//   ....[7]....
        /*5c4c*/ 	.word	0x000006a0
        /*5c50*/ 	.word	0x000000ff
        /*5c54*/ 	.word	0x00000048
        /*5c58*/ 	.short	0x0100
        /*5c5a*/ 	.byte	0x10
	.zero		1


	//   ....[8]....
        /*5c5c*/ 	.word	0x000015c0
        /*5c60*/ 	.word	0x00000003
        /*5c64*/ 	.word	0x00000000
        /*5c68*/ 	.short	0x010a
        /*5c6a*/ 	.byte	0x3f
	.zero		1


	//   ....[9]....
        /*5c6c*/ 	.word	0x00001600
        /*5c70*/ 	.word	0x00000003
        /*5c74*/ 	.word	0x00000000
        /*5c78*/ 	.short	0x010a
        /*5c7a*/ 	.byte	0x3f
	.zero		1


	//   ....[10]....
        /*5c7c*/ 	.word	0x00001850
        /*5c80*/ 	.word	0x00000003
        /*5c84*/ 	.word	0x00000000
        /*5c88*/ 	.short	0x010a
        /*5c8a*/ 	.byte	0x3f
	.zero		1


	//   ....[11]....
        /*5c8c*/ 	.word	0x00006df0
        /*5c90*/ 	.word	0x00000003
        /*5c94*/ 	.word	0x00000000
        /*5c98*/ 	.short	0x010a
        /*5c9a*/ 	.byte	0x3f
	.zero		1


	//   ....[12]....
        /*5c9c*/ 	.word	0x00007b60
        /*5ca0*/ 	.word	0x0000000b
        /*5ca4*/ 	.word	0x00000000
        /*5ca8*/ 	.short	0x010a
        /*5caa*/ 	.byte	0x3f
	.zero		1


	//   ....[13]....
        /*5cac*/ 	.word	0x0000a150
        /*5cb0*/ 	.word	0x0000000c
        /*5cb4*/ 	.word	0x00000000
        /*5cb8*/ 	.short	0x0101
        /*5cba*/ 	.byte	0x3f
	.zero		1


	//   ....[14]....
        /*5cbc*/ 	.word	0x0000ba00
        /*5cc0*/ 	.word	0x0000000b
        /*5cc4*/ 	.word	0x00000000
        /*5cc8*/ 	.short	0x010a
        /*5cca*/ 	.byte	0x3f
	.zero		1


	//   ....[15]....
        /*5ccc*/ 	.word	0x0000ff40
        /*5cd0*/ 	.word	0x00000005
        /*5cd4*/ 	.word	0x00000000
        /*5cd8*/ 	.short	0x0101
        /*5cda*/ 	.byte	0x3f
	.zero		1


	//   ....[16]....
        /*5cdc*/ 	.word	0x00012b80
        /*5ce0*/ 	.word	0x00000000
        /*5ce4*/ 	.word	0x00000000
        /*5ce8*/ 	.short	0x0101
        /*5cea*/ 	.byte	0x3f
	.zero		1


	//   ....[17]....
        /*5cec*/ 	.word	0x000267f0
        /*5cf0*/ 	.word	0x00000008
        /*5cf4*/ 	.word	0x00000018
        /*5cf8*/ 	.short	0x010a
        /*5cfa*/ 	.byte	0x3f
	.zero		1


	//   ....[18]....
        /*5cfc*/ 	.word	0x00026c00
        /*5d00*/ 	.word	0x00000000
        /*5d04*/ 	.word	0x00000048
        /*5d08*/ 	.short	0x0101
        /*5d0a*/ 	.byte	0x3f
	.zero		1


	//   ....[19]....
        /*5d0c*/ 	.word	0x00027480
        /*5d10*/ 	.word	0x00000003
        /*5d14*/ 	.word	0x00000000
        /*5d18*/ 	.short	0x010a
        /*5d1a*/ 	.byte	0x3f
	.zero		1


	//   ....[20]....
        /*5d1c*/ 	.word	0x00027520
        /*5d20*/ 	.word	0x00000003
        /*5d24*/ 	.word	0x00000000
        /*5d28*/ 	.short	0x010a
        /*5d2a*/ 	.byte	0x3f
	.zero		1


	//   ....[21]....
        /*5d2c*/ 	.word	0x000275b0
        /*5d30*/ 	.word	0x00000003
        /*5d34*/ 	.word	0x00000000
        /*5d38*/ 	.short	0x010a
        /*5d3a*/ 	.byte	0x3f
	.zero		1


	//   ....[22]....
        /*5d3c*/ 	.word	0x00027680
        /*5d40*/ 	.word	0x00000003
        /*5d44*/ 	.word	0x00000000
        /*5d48*/ 	.short	0x010a
        /*5d4a*/ 	.byte	0x3f
	.zero		1


	//   ....[23]....
        /*5d4c*/ 	.word	0x000276d0
        /*5d50*/ 	.word	0x00000003
        /*5d54*/ 	.word	0x00000000
        /*5d58*/ 	.short	0x010a
        /*5d5a*/ 	.byte	0x3f
	.zero		1


	//   ....[24]....
        /*5d5c*/ 	.word	0x00027720
        /*5d60*/ 	.word	0x0000000b
        /*5d64*/ 	.word	0x00000000
        /*5d68*/ 	.short	0x010a
        /*5d6a*/ 	.byte	0x3f
	.zero		1


	//   ....[25]....
        /*5d6c*/ 	.word	0x000277f0
        /*5d70*/ 	.word	0x00000008
        /*5d74*/ 	.word	0x00000018
        /*5d78*/ 	.short	0x010a
        /*5d7a*/ 	.byte	0x3f
	.zero		1


	//   ....[26]....
        /*5d7c*/ 	.word	0x000278c0
        /*5d80*/ 	.word	0x00000003
        /*5d84*/ 	.word	0x00000000
        /*5d88*/ 	.short	0x010a
        /*5d8a*/ 	.byte	0x3f
	.zero		1


	//   ....[27]....
        /*5d8c*/ 	.word	0x00027910
        /*5d90*/ 	.word	0x00000003
        /*5d94*/ 	.word	0x00000000
        /*5d98*/ 	.short	0x010a
        /*5d9a*/ 	.byte	0x3f
	.zero		1


	//----- nvinfo : EIATTR_NUM_MBARRIERS
	.align		4
.L_38:
        /*5d9c*/ 	.byte	0x03, 0x38
        /*5d9e*/ 	.short	0x0008


	//----- nvinfo : EIATTR_EXIT_INSTR_OFFSETS
	.align		4
        /*5da0*/ 	.byte	0x04, 0x1c
        /*5da2*/ 	.short	(.L_40 - .L_39)


	//   ....[0]....
.L_39:
        /*5da4*/ 	.word	0x00000700


	//   ....[1]....
        /*5da8*/ 	.word	0x00001070


	//   ....[2]....
        /*5dac*/ 	.word	0x00025a60


	//   ....[3]....
        /*5db0*/ 	.word	0x000261b0


	//   ....[4]....
        /*5db4*/ 	.word	0x00027600


	//----- nvinfo : EIATTR_MAX_THREADS
	.align		4
.L_40:
        /*5db8*/ 	.byte	0x04, 0x05
        /*5dba*/ 	.short	(.L_42 - .L_41)
.L_41:
        /*5dbc*/ 	.word	0x00000180
        /*5dc0*/ 	.word	0x00000001
        /*5dc4*/ 	.word	0x00000001


	//----- nvinfo : EIATTR_CRS_STACK_SIZE
	.align		4
.L_42:
        /*5dc8*/ 	.byte	0x04, 0x1e
        /*5dca*/ 	.short	(.L_44 - .L_43)
.L_43:
        /*5dcc*/ 	.word	0x00000000


	//----- nvinfo : EIATTR_CBANK_PARAM_SIZE
	.align		4
.L_44:
        /*5dd0*/ 	.byte	0x03, 0x19
        /*5dd2*/ 	.short	0x0470


	//----- nvinfo : EIATTR_PARAM_CBANK
	.align		4
        /*5dd4*/ 	.byte	0x04, 0x0a
        /*5dd6*/ 	.short	(.L_46 - .L_45)
	.align		4
.L_45:
        /*5dd8*/ 	.word	index@(.nv.constant0._ZN7cutlass13device_kernelINS_4gemm6kernel13GemmUniversalIN4cute5tupleIJiiiiEEENS1_10collective13CollectiveMmaINS1_39MainloopSm90TmaGmmaRmemAWarpSpecializedILi3ENS5_IJNS4_1CILi1EEESB_SB_EEENS1_35KernelTmaWarpSpecializedCooperativeEEENS5_IJNSA_ILi256EEESF_NSA_ILi128EEEEEENS_12float_e5m2_tENS5_IJSB_llEEESI_NS5_IJlSB_lEEENS4_8TiledMMAINS4_8MMA_AtomIJNS4_4SM904GMMA31MMA_64x256x32_F32E5M2E5M2_RS_TNILNSO_7ScaleInE1ELSQ_1EEEEEENS4_6LayoutINS5_IJNSA_ILi2EEESB_SB_EEENS5_IJSB_NSA_ILi0EEESW_EEEEENS5_IJNS4_10UnderscoreESZ_SZ_EEEEENS4_13SM90_TMA_LOADENS4_14ComposedLayoutINS4_7SwizzleILi3ELi4ELi3EEENS4_18smem_ptr_flag_bitsILi8EEENST_INS5_IJSG_NSA_ILi8EEEEEENS5_IJSB_SG_EEEEEEENS4_9Copy_AtomIJNS4_39AutoVectorizingCopyWithAssumedAlignmentILi128EEESI_EEENS4_8identityES12_NS13_IS15_S17_NST_INS5_IJS18_SG_EEENS5_IJSG_SB_EEEEEEEvS1H_EENS_8epilogue10collective6detail29Sm90TmaWarpSpecializedAdapterINS1O_15DefaultEpilogueISI_SK_SK_NS1N_6thread17LinearCombinationISI_Li1EffLNS1S_9ScaleType4KindE0ELNS_15FloatRoundStyleE2ESI_EENS1_15EpilogueDefaultEEEEEvvEEEEvNT_6ParamsE)
        /*5ddc*/ 	.short	0x0210
        /*5dde*/ 	.short	0x0470


	//----- nvinfo : EIATTR_SW_WAR
	.align		4
.L_46:
        /*5de0*/ 	.byte	0x04, 0x36
        /*5de2*/ 	.short	(.L_48 - .L_47)
.L_47:
        /*5de4*/ 	.word	0x00000008
.L_48:


//--------------------- .nv.callgraph             --------------------------
	.section	.nv.callgraph,"",@"SHT_CUDA_CALLGRAPH"
	.align	4
	.sectionentsize	8
	.align		4
        /*0000*/ 	.word	0x00000000
	.align		4
        /*0004*/ 	.word	0xffffffff
	.align		4
        /*0008*/ 	.word	index@(_ZN7cutlass13device_kernelINS_4gemm6kernel13GemmUniversalIN4cute5tupleIJiiiiEEENS1_10collective13CollectiveMmaINS1_39MainloopSm90TmaGmmaRmemAWarpSpecializedILi3ENS5_IJNS4_1CILi1EEESB_SB_EEENS1_35KernelTmaWarpSpecializedCooperativeEEENS5_IJNSA_ILi256EEESF_NSA_ILi128EEEEEENS_12float_e5m2_tENS5_IJSB_llEEESI_NS5_IJlSB_lEEENS4_8TiledMMAINS4_8MMA_AtomIJNS4_4SM904GMMA31MMA_64x256x32_F32E5M2E5M2_RS_TNILNSO_7ScaleInE1ELSQ_1EEEEEENS4_6LayoutINS5_IJNSA_ILi2EEESB_SB_EEENS5_IJSB_NSA_ILi0EEESW_EEEEENS5_IJNS4_10UnderscoreESZ_SZ_EEEEENS4_13SM90_TMA_LOADENS4_14ComposedLayoutINS4_7SwizzleILi3ELi4ELi3EEENS4_18smem_ptr_flag_bitsILi8EEENST_INS5_IJSG_NSA_ILi8EEEEEENS5_IJSB_SG_EEEEEEENS4_9Copy_AtomIJNS4_39AutoVectorizingCopyWithAssumedAlignmentILi128EEESI_EEENS4_8identityES12_NS13_IS15_S17_NST_INS5_IJS18_SG_EEENS5_IJSG_SB_EEEEEEEvS1H_EENS_8epilogue10collective6detail29Sm90TmaWarpSpecializedAdapterINS1O_15DefaultEpilogueISI_SK_SK_NS1N_6thread17LinearCombinationISI_Li1EffLNS1S_9ScaleType4KindE0ELNS_15FloatRoundStyleE2ESI_EENS1_15EpilogueDefaultEEEEEvvEEEEvNT_6ParamsE)
	.align		4
        /*000c*/ 	.word	index@(__assertfail)
	.align		4
        /*0010*/ 	.word	0x00000000
	.align		4
        /*0014*/ 	.word	0xfffffffe
	.align		4
        /*0018*/ 	.word	0x00000000
	.align		4
        /*001c*/ 	.word	0xfffffffd
	.align		4
        /*0020*/ 	.word	0x00000000
	.align		4
        /*0024*/ 	.word	0xfffffffc


//--------------------- .nv.constant4             --------------------------
	.section	.nv.constant4,"a",@progbits
	.align	8
	.align		8
.nv.constant4:
        /*0000*/ 	.dword	__assertfail
	.align		8
        /*0008*/ 	.dword	__unnamed_1
	.align		8
        /*0010*/ 	.dword	__unnamed_2
	.align		8
        /*0018*/ 	.dword	_ZN40_INTERNAL_c4a1a10e_4_k_cu_970a1911_279774cuda3std3__45__cpo5beginE
	.align		8
        /*0020*/ 	.dword	_ZN40_INTERNAL_c4a1a10e_4_k_cu_970a1911_279774cuda3std3__45__cpo3endE
	.align		8
        /*0028*/ 	.dword	_ZN40_INTERNAL_c4a1a10e_4_k_cu_970a1911_279774cuda3std3__45__cpo6cbeginE
	.align		8
        /*0030*/ 	.dword	_ZN40_INTERNAL_c4a1a10e_4_k_cu_970a1911_279774cuda3std3__45__cpo4cendE
	.align		8
        /*0038*/ 	.dword	_ZN40_INTERNAL_c4a1a10e_4_k_cu_970a1911_279774cuda3std3__442_GLOBAL__N__c4a1a10e_4_k_cu_970a1911_279776ignoreE
	.align		8
        /*0040*/ 	.dword	_ZN40_INTERNAL_c4a1a10e_4_k_cu_970a1911_279774cuda3std3__419piecewise_constructE
	.align		8
        /*0048*/ 	.dword	_ZN40_INTERNAL_c4a1a10e_4_k_cu_970a1911_279774cuda3std3__48in_placeE
	.align		8
        /*0050*/ 	.dword	_ZN40_INTERNAL_c4a1a10e_4_k_cu_970a1911_279774cuda3std6ranges3__45__cpo4swapE
	.align		8
        /*0058*/ 	.dword	_ZN40_INTERNAL_c4a1a10e_4_k_cu_970a1911_279774cuda3std6ranges3__45__cpo9iter_moveE
	.align		8
        /*0060*/ 	.dword	_ZN40_INTERNAL_c4a1a10e_4_k_cu_970a1911_279774cute7productE
	.align		8
        /*0068*/ 	.dword	_ZN40_INTERNAL_c4a1a10e_4_k_cu_970a1911_279774cute1_E
	.align		8
        /*0070*/ 	.dword	$str$24
	.align		8
        /*0078*/ 	.dword	$str$25


//--------------------- .text._ZN7cutlass13device_kernelINS_4gemm6kernel13GemmUniversalIN4cute5tupleIJiiiiEEENS1_10collective13CollectiveMmaINS1_39MainloopSm90TmaGmmaRmemAWarpSpecializedILi3ENS5_IJNS4_1CILi1EEESB_SB_EEENS1_35KernelTmaWarpSpecializedCooperativeEEENS5_IJNSA_ILi256EEESF_NSA_ILi128EEEEEENS_12float_e5m2_tENS5_IJSB_llEEESI_NS5_IJlSB_lEEENS4_8TiledMMAINS4_8MMA_AtomIJNS4_4SM904GMMA31MMA_64x256x32_F32E5M2E5M2_RS_TNILNSO_7ScaleInE1ELSQ_1EEEEEENS4_6LayoutINS5_IJNSA_ILi2EEESB_SB_EEENS5_IJSB_NSA_ILi0EEESW_EEEEENS5_IJNS4_10UnderscoreESZ_SZ_EEEEENS4_13SM90_TMA_LOADENS4_14ComposedLayoutINS4_7SwizzleILi3ELi4ELi3EEENS4_18smem_ptr_flag_bitsILi8EEENST_INS5_IJSG_NSA_ILi8EEEEEENS5_IJSB_SG_EEEEEEENS4_9Copy_AtomIJNS4_39AutoVectorizingCopyWithAssumedAlignmentILi128EEESI_EEENS4_8identityES12_NS13_IS15_S17_NST_INS5_IJS18_SG_EEENS5_IJSG_SB_EEEEEEEvS1H_EENS_8epilogue10collective6detail29Sm90TmaWarpSpecializedAdapterINS1O_15DefaultEpilogueISI_SK_SK_NS1N_6thread17LinearCombinationISI_Li1EffLNS1S_9ScaleType4KindE0ELNS_15FloatRoundStyleE2ESI_EENS1_15EpilogueDefaultEEEEEvvEEEEvNT_6ParamsE --------------------------
	.section	.text._ZN7cutlass13device_kernelINS_4gemm6kernel13GemmUniversalIN4cute5tupleIJiiiiEEENS1_10collective13CollectiveMmaINS1_39MainloopSm90TmaGmmaRmemAWarpSpecializedILi3ENS5_IJNS4_1CILi1EEESB_SB_EEENS1_35KernelTmaWarpSpecializedCooperativeEEENS5_IJNSA_ILi256EEESF_NSA_ILi128EEEEEENS_12float_e5m2_tENS5_IJSB_llEEESI_NS5_IJlSB_lEEENS4_8TiledMMAINS4_8MMA_AtomIJNS4_4SM904GMMA31MMA_64x256x32_F32E5M2E5M2_RS_TNILNSO_7ScaleInE1ELSQ_1EEEEEENS4_6LayoutINS5_IJNSA_ILi2EEESB_SB_EEENS5_IJSB_NSA_ILi0EEESW_EEEEENS5_IJNS4_10UnderscoreESZ_SZ_EEEEENS4_13SM90_TMA_LOADENS4_14ComposedLayoutINS4_7SwizzleILi3ELi4ELi3EEENS4_18smem_ptr_flag_bitsILi8EEENST_INS5_IJSG_NSA_ILi8EEEEEENS5_IJSB_SG_EEEEEEENS4_9Copy_AtomIJNS4_39AutoVectorizingCopyWithAssumedAlignmentILi128EEESI_EEENS4_8identityES12_NS13_IS15_S17_NST_INS5_IJS18_SG_EEENS5_IJSG_SB_EEEEEEEvS1H_EENS_8epilogue10collective6detail29Sm90TmaWarpSpecializedAdapterINS1O_15DefaultEpilogueISI_SK_SK_NS1N_6thread17LinearCombinationISI_Li1EffLNS1S_9ScaleType4KindE0ELNS_15FloatRoundStyleE2ESI_EENS1_15EpilogueDefaultEEEEEvvEEEEvNT_6ParamsE,"ax",@progbits
	.align	128
.text._ZN7cutlass13device_kernelINS_4gemm6kernel13GemmUniversalIN4cute5tupleIJiiiiEEENS1_10collective13CollectiveMmaINS1_39MainloopSm90TmaGmmaRmemAWarpSpecializedILi3ENS5_IJNS4_1CILi1EEESB_SB_EEENS1_35KernelTmaWarpSpecializedCooperativeEEENS5_IJNSA_ILi256EEESF_NSA_ILi128EEEEEENS_12float_e5m2_tENS5_IJSB_llEEESI_NS5_IJlSB_lEEENS4_8TiledMMAINS4_8MMA_AtomIJNS4_4SM904GMMA31MMA_64x256x32_F32E5M2E5M2_RS_TNILNSO_7ScaleInE1ELSQ_1EEEEEENS4_6LayoutINS5_IJNSA_ILi2EEESB_SB_EEENS5_IJSB_NSA_ILi0EEESW_EEEEENS5_IJNS4_10UnderscoreESZ_SZ_EEEEENS4_13SM90_TMA_LOADENS4_14ComposedLayoutINS4_7SwizzleILi3ELi4ELi3EEENS4_18smem_ptr_flag_bitsILi8EEENST_INS5_IJSG_NSA_ILi8EEEEEENS5_IJSB_SG_EEEEEEENS4_9Copy_AtomIJNS4_39AutoVectorizingCopyWithAssumedAlignmentILi128EEESI_EEENS4_8identityES12_NS13_IS15_S17_NST_INS5_IJS18_SG_EEENS5_IJSG_SB_EEEEEEEvS1H_EENS_8epilogue10collective6detail29Sm90TmaWarpSpecializedAdapterINS1O_15DefaultEpilogueISI_SK_SK_NS1N_6thread17LinearCombinationISI_Li1EffLNS1S_9ScaleType4KindE0ELNS_15FloatRoundStyleE2ESI_EENS1_15EpilogueDefaultEEEEEvvEEEEvNT_6ParamsE:
        .type           _ZN7cutlass13device_kernelINS_4gemm6kernel13GemmUniversalIN4cute5tupleIJiiiiEEENS1_10collective13CollectiveMmaINS1_39MainloopSm90TmaGmmaRmemAWarpSpecializedILi3ENS5_IJNS4_1CILi1EEESB_SB_EEENS1_35KernelTmaWarpSpecializedCooperativeEEENS5_IJNSA_ILi256EEESF_NSA_ILi128EEEEEENS_12float_e5m2_tENS5_IJSB_llEEESI_NS5_IJlSB_lEEENS4_8TiledMMAINS4_8MMA_AtomIJNS4_4SM904GMMA31MMA_64x256x32_F32E5M2E5M2_RS_TNILNSO_7ScaleInE1ELSQ_1EEEEEENS4_6LayoutINS5_IJNSA_ILi2EEESB_SB_EEENS5_IJSB_NSA_ILi0EEESW_EEEEENS5_IJNS4_10UnderscoreESZ_SZ_EEEEENS4_13SM90_TMA_LOADENS4_14ComposedLayoutINS4_7SwizzleILi3ELi4ELi3EEENS4_18smem_ptr_flag_bitsILi8EEENST_INS5_IJSG_NSA_ILi8EEEEEENS5_IJSB_SG_EEEEEEENS4_9Copy_AtomIJNS4_39AutoVectorizingCopyWithAssumedAlignmentILi128EEESI_EEENS4_8identityES12_NS13_IS15_S17_NST_INS5_IJS18_SG_EEENS5_IJSG_SB_EEEEEEEvS1H_EENS_8epilogue10collective6detail29Sm90TmaWarpSpecializedAdapterINS1O_15DefaultEpilogueISI_SK_SK_NS1N_6thread17LinearCombinationISI_Li1EffLNS1S_9ScaleType4KindE0ELNS_15FloatRoundStyleE2ESI_EENS1_15EpilogueDefaultEEEEEvvEEEEvNT_6ParamsE,@function
        .size           _ZN7cutlass13device_kernelINS_4gemm6kernel13GemmUniversalIN4cute5tupleIJiiiiEEENS1_10collective13CollectiveMmaINS1_39MainloopSm90TmaGmmaRmemAWarpSpecializedILi3ENS5_IJNS4_1CILi1EEESB_SB_EEENS1_35KernelTmaWarpSpecializedCooperativeEEENS5_IJNSA_ILi256EEESF_NSA_ILi128EEEEEENS_12float_e5m2_tENS5_IJSB_llEEESI_NS5_IJlSB_lEEENS4_8TiledMMAINS4_8MMA_AtomIJNS4_4SM904GMMA31MMA_64x256x32_F32E5M2E5M2_RS_TNILNSO_7ScaleInE1ELSQ_1EEEEEENS4_6LayoutINS5_IJNSA_ILi2EEESB_SB_EEENS5_IJSB_NSA_ILi0EEESW_EEEEENS5_IJNS4_10UnderscoreESZ_SZ_EEEEENS4_13SM90_TMA_LOADENS4_14ComposedLayoutINS4_7SwizzleILi3ELi4ELi3EEENS4_18smem_ptr_flag_bitsILi8EEENST_INS5_IJSG_NSA_ILi8EEEEEENS5_IJSB_SG_EEEEEEENS4_9Copy_AtomIJNS4_39AutoVectorizingCopyWithAssumedAlignmentILi128EEESI_EEENS4_8identityES12_NS13_IS15_S17_NST_INS5_IJS18_SG_EEENS5_IJSG_SB_EEEEEEEvS1H_EENS_8epilogue10collective6detail29Sm90TmaWarpSpecializedAdapterINS1O_15DefaultEpilogueISI_SK_SK_NS1N_6thread17LinearCombinationISI_Li1EffLNS1S_9ScaleType4KindE0ELNS_15FloatRoundStyleE2ESI_EENS1_15EpilogueDefaultEEEEEvvEEEEvNT_6ParamsE,(.L_x_595 - _ZN7cutlass13device_kernelINS_4gemm6kernel13GemmUniversalIN4cute5tupleIJiiiiEEENS1_10collective13CollectiveMmaINS1_39MainloopSm90TmaGmmaRmemAWarpSpecializedILi3ENS5_IJNS4_1CILi1EEESB_SB_EEENS1_35KernelTmaWarpSpecializedCooperativeEEENS5_IJNSA_ILi256EEESF_NSA_ILi128EEEEEENS_12float_e5m2_tENS5_IJSB_llEEESI_NS5_IJlSB_lEEENS4_8TiledMMAINS4_8MMA_AtomIJNS4_4SM904GMMA31MMA_64x256x32_F32E5M2E5M2_RS_TNILNSO_7ScaleInE1ELSQ_1EEEEEENS4_6LayoutINS5_IJNSA_ILi2EEESB_SB_EEENS5_IJSB_NSA_ILi0EEESW_EEEEENS5_IJNS4_10UnderscoreESZ_SZ_EEEEENS4_13SM90_TMA_LOADENS4_14ComposedLayoutINS4_7SwizzleILi3ELi4ELi3EEENS4_18smem_ptr_flag_bitsILi8EEENST_INS5_IJSG_NSA_ILi8EEEEEENS5_IJSB_SG_EEEEEEENS4_9Copy_AtomIJNS4_39AutoVectorizingCopyWithAssumedAlignmentILi128EEESI_EEENS4_8identityES12_NS13_IS15_S17_NST_INS5_IJS18_SG_EEENS5_IJSG_SB_EEEEEEEvS1H_EENS_8epilogue10collective6detail29Sm90TmaWarpSpecializedAdapterINS1O_15DefaultEpilogueISI_SK_SK_NS1N_6thread17LinearCombinationISI_Li1EffLNS1S_9ScaleType4KindE0ELNS_15FloatRoundStyleE2ESI_EENS1_15EpilogueDefaultEEEEEvvEEEEvNT_6ParamsE)
        .other          _ZN7cutlass13device_kernelINS_4gemm6kernel13GemmUniversalIN4cute5tupleIJiiiiEEENS1_10collective13CollectiveMmaINS1_39MainloopSm90TmaGmmaRmemAWarpSpecializedILi3ENS5_IJNS4_1CILi1EEESB_SB_EEENS1_35KernelTmaWarpSpecializedCooperativeEEENS5_IJNSA_ILi256EEESF_NSA_ILi128EEEEEENS_12float_e5m2_tENS5_IJSB_llEEESI_NS5_IJlSB_lEEENS4_8TiledMMAINS4_8MMA_AtomIJNS4_4SM904GMMA31MMA_64x256x32_F32E5M2E5M2_RS_TNILNSO_7ScaleInE1ELSQ_1EEEEEENS4_6LayoutINS5_IJNSA_ILi2EEESB_SB_EEENS5_IJSB_NSA_ILi0EEESW_EEEEENS5_IJNS4_10UnderscoreESZ_SZ_EEEEENS4_13SM90_TMA_LOADENS4_14ComposedLayoutINS4_7SwizzleILi3ELi4ELi3EEENS4_18smem_ptr_flag_bitsILi8EEENST_INS5_IJSG_NSA_ILi8EEEEEENS5_IJSB_SG_EEEEEEENS4_9Copy_AtomIJNS4_39AutoVectorizingCopyWithAssumedAlignmentILi128EEESI_EEENS4_8identityES12_NS13_IS15_S17_NST_INS5_IJS18_SG_EEENS5_IJSG_SB_EEEEEEEvS1H_EENS_8epilogue10collective6detail29Sm90TmaWarpSpecializedAdapterINS1O_15DefaultEpilogueISI_SK_SK_NS1N_6thread17LinearCombinationISI_Li1EffLNS1S_9ScaleType4KindE0ELNS_15FloatRoundStyleE2ESI_EENS1_15EpilogueDefaultEEEEEvvEEEEvNT_6ParamsE,@"STO_CUDA_ENTRY STV_DEFAULT"
_ZN7cutlass13device_kernelINS_4gemm6kernel13GemmUniversalIN4cute5tupleIJiiiiEEENS1_10collective13CollectiveMmaINS1_39MainloopSm90TmaGmmaRmemAWarpSpecializedILi3ENS5_IJNS4_1CILi1EEESB_SB_EEENS1_35KernelTmaWarpSpecializedCooperativeEEENS5_IJNSA_ILi256EEESF_NSA_ILi128EEEEEENS_12float_e5m2_tENS5_IJSB_llEEESI_NS5_IJlSB_lEEENS4_8TiledMMAINS4_8MMA_AtomIJNS4_4SM904GMMA31MMA_64x256x32_F32E5M2E5M2_RS_TNILNSO_7ScaleInE1ELSQ_1EEEEEENS4_6LayoutINS5_IJNSA_ILi2EEESB_SB_EEENS5_IJSB_NSA_ILi0EEESW_EEEEENS5_IJNS4_10UnderscoreESZ_SZ_EEEEENS4_13SM90_TMA_LOADENS4_14ComposedLayoutINS4_7SwizzleILi3ELi4ELi3EEENS4_18smem_ptr_flag_bitsILi8EEENST_INS5_IJSG_NSA_ILi8EEEEEENS5_IJSB_SG_EEEEEEENS4_9Copy_AtomIJNS4_39AutoVectorizingCopyWithAssumedAlignmentILi128EEESI_EEENS4_8identityES12_NS13_IS15_S17_NST_INS5_IJS18_SG_EEENS5_IJSG_SB_EEEEEEEvS1H_EENS_8epilogue10collective6detail29Sm90TmaWarpSpecializedAdapterINS1O_15DefaultEpilogueISI_SK_SK_NS1N_6thread17LinearCombinationISI_Li1EffLNS1S_9ScaleType4KindE0ELNS_15FloatRoundStyleE2ESI_EENS1_15EpilogueDefaultEEEEEvvEEEEvNT_6ParamsE:
[----:B------:R-:W0:Y:S02]  /*0000*/  LDC R1, c[0x0][0x28] ;  /* 0x00000a00ff017b82 */ /* 0x000e240000000800 */
[----:B0-----:R-:W-:Y:S01]  /*0010*/  VIADD R1, R1, 0xfffff780 ;  /* 0xfffff78001017836 */ /* 0x001fe20000000000 */
[----:B------:R-:W0:Y:S01]  /*0020*/  S2R R2, SR_TID.X ;  /* 0x0000000000027919 */ /* 0x000e220000002100 */
[----:B------:R-:W-:Y:S01]  /*0030*/  ELECT P0, URZ, PT ;  /* 0x00000000003f782f */ /* 0x000fe20003800000 */
[----:B------:R-:W-:Y:S01]  /*0040*/  BSSY B0, `(.L_x_0) ;  /* 0x0000015000007945 */ /* 0x000fe20003800000 */
[--C-:B0-----:R-:W-:Y:S02]  /*0050*/  SHF.R.U32.HI R0, RZ, 0x5, R2.reuse ;  /* 0x00000005ff007819 */ /* 0x101fe40000011602 */
[----:B------:R-:W-:-:S03]  /*0060*/  SHF.R.U32.HI R2, RZ, 0x7, R2 ;  /* 0x00000007ff027819 */ /* 0x000fc60000011602 */
[----:B------:R-:W0:Y:S04]  /*0070*/  SHFL.IDX PT, R3, R0, RZ, 0x1f ;  /* 0x00001fff00037589 */ /* 0x000e2800000e0000 */
[----:B------:R-:W1:Y:S01]  /*0080*/  SHFL.IDX PT, R2, R2, RZ, 0x1f ;  /* 0x00001fff02027589 */ /* 0x000e6200000e0000 */
[----:B0-----:R-:W-:Y:S02]  /*0090*/  R2UR UR10, R3 ;  /* 0x00000000030a72ca */ /* 0x001fe400000e0000 */
[----:B-1----:R-:W-:-:S11]  /*00a0*/  R2UR UR5, R2 ;  /* 0x00000000020572ca */ /* 0x002fd600000e0000 */
[----:B------:R-:W-:Y:S02]  /*00b0*/  USHF.R.S32.HI UR4, URZ, 0x1f, UR10 ;  /* 0x0000001f3f047899 */ /* 0x000fe4000801140a */
[----:B------:R-:W-:Y:S02]  /*00c0*/  ISETP.NE.OR P0, PT, RZ, UR10, !P0 ;  /* 0x0000000aff007c0c */ /* 0x000fe4000c705670 */
[----:B------:R-:W-:-:S04]  /*00d0*/  ULEA.HI UR4, UR4, UR10, URZ, 0x2 ;  /* 0x0000000a04047291 */ /* 0x000fc8000f8f103f */
[----:B------:R-:W-:-:S04]  /*00e0*/  ULOP3.LUT UR4, UR4, 0xfffffffc, URZ, 0xc0, !UPT ;  /* 0xfffffffc04047892 */ /* 0x000fc8000f8ec03f */
[----:B------:R-:W-:-:S03]  /*00f0*/  UIADD3 UR10, UR10, -UR4, URZ ;  /* 0x800000040a0a7290 */ /* 0x000fc6000fffe03f */
[----:B------:R-:W-:Y:S09]  /*0100*/  @P0 BRA `(.L_x_1) ;  /* 0x0000000000200947 */ /* 0x000ff20003800000 */
[----:B------:R-:W-:Y:S02]  /*0110*/  ULDC.64 UR6, c[0x0][0x198] ;  /* 0x0000660000067ab9 */ /* 0x000fe40000000a00 */
[----:B------:R-:W-:Y:S02]  /*0120*/  UIADD3 UR8, UP0, UR6, 0xf0, URZ ;  /* 0x000000f006087890 */ /* 0x000fe4000ff1e03f */
[----:B------:R-:W-:Y:S02]  /*0130*/  UIADD3 UR6, UP1, UR6, 0x1f0, URZ ;  /* 0x000001f006067890 */ /* 0x000fe4000ff3e03f */
[----:B------:R-:W-:Y:S02]  /*0140*/  UIADD3.X UR9, URZ, UR7, URZ, UP0, !UPT ;  /* 0x000000073f097290 */ /* 0x000fe400087fe43f */
[----:B------:R-:W-:-:S07]  /*0150*/  UIADD3.X UR7, URZ, UR7, URZ, UP1, !UPT ;  /* 0x000000073f077290 */ /* 0x000fce0008ffe43f */
[----:B------:R0:W-:Y:S02]  /*0160*/  UTMACCTL.PF [UR8] ;  /* 0x00000000080079b9 */ /* 0x0001e40008040000 */
[----:B------:R0:W-:Y:S02]  /*0170*/  UTMACCTL.PF [UR6] ;  /* 0x00000000060079b9 */ /* 0x0001e40008040000 */
[----:B0-----:R-:W-:Y:S01]  /*0180*/  NOP ;  /* 0x0000000000007918 */ /* 0x001fe20000000000 */
.L_x_1:
[----:B------:R-:W-:Y:S05]  /*0190*/  BSYNC B0 ;  /* 0x0000000000007941 */ /* 0x000fea0003800000 */
.L_x_0:
[----:B------:R-:W0:Y:S01]  /*01a0*/  SHFL.IDX PT, R2, R0, RZ, 0x1f ;  /* 0x00001fff00027589 */ /* 0x000e2200000e0000 */
[----:B------:R-:W-:Y:S01]  /*01b0*/  UISETP.NE.AND UP0, UPT, UR10, 0x3, UPT ;  /* 0x000000030a00788c */ /* 0x000fe2000bf05270 */
[----:B------:R-:W-:Y:S01]  /*01c0*/  ISETP.NE.AND P1, PT, RZ, UR5, PT ;  /* 0x00000005ff007c0c */ /* 0x000fe2000bf25270 */
[----:B------:R-:W-:Y:S02]  /*01d0*/  UIADD3 UR18, UR5, -0x1, URZ ;  /* 0xffffffff05127890 */ /* 0x000fe4000fffe03f */
[----:B------:R-:W-:Y:S02]  /*01e0*/  UISETP.EQ.OR UP0, UPT, UR10, URZ, !UP0 ;  /* 0x0000003f0a00728c */ /* 0x000fe4000c702670 */
[----:B------:R-:W-:Y:S02]  /*01f0*/  UISETP.GE.U32.AND UP1, UPT, UR18, 0x2, UPT ;  /* 0x000000021200788c */ /* 0x000fe4000bf26070 */
[----:B------:R-:W-:-:S04]  /*0200*/  UISETP.EQ.AND UP0, UPT, UR5, URZ, UP0 ;  /* 0x0000003f0500728c */ /* 0x000fc80008702270 */
[----:B------:R-:W-:-:S04]  /*0210*/  USEL UR43, URZ, 0x1, !UP0 ;  /* 0x000000013f2b7887 */ /* 0x000fc8000c000000 */
[----:B------:R-:W-:Y:S01]  /*0220*/  USEL UR43, UR43, 0x2, UP1 ;  /* 0x000000022b2b7887 */ /* 0x000fe20008800000 */
[----:B0-----:R-:W-:-:S13]  /*0230*/  ISETP.NE.AND P0, PT, R2, RZ, PT ;  /* 0x000000ff0200720c */ /* 0x001fda0003f05270 */
[----:B------:R-:W-:Y:S05]  /*0240*/  @P0 BRA `(.L_x_2) ;  /* 0x0000000000500947 */ /* 0x000fea0003800000 */
[----:B------:R-:W0:Y:S01]  /*0250*/  S2UR UR8, SR_CgaCtaId ;  /* 0x00000000000879c3 */ /* 0x000e220000008800 */
[----:B------:R-:W-:Y:S01]  /*0260*/  UMOV UR4, 0x400 ;  /* 0x0000040000047882 */ /* 0x000fe20000000000 */
[----:B------:R-:W-:Y:S01]  /*0270*/  UMOV UR5, 0x1 ;  /* 0x0000000100057882 */ /* 0x000fe20000000000 */
[----:B------:R-:W-:Y:S01]  /*0280*/  UMOV UR6, 0x100 ;  /* 0x0000010000067882 */ /* 0x000fe20000000000 */
[----:B------:R-:W-:Y:S01]  /*0290*/  ELECT P0, URZ, PT ;  /* 0x00000000003f782f */ /* 0x000fe20003800000 */
[----:B------:R-:W-:-:S04]  /*02a0*/  UIADD3 UR6, -UR6, 0x100000, URZ ;  /* 0x0010000006067890 */ /* 0x000fc8000fffe13f */
[----:B------:R-:W-:Y:S02]  /*02b0*/  USHF.L.U32 UR7, UR6, 0xb, URZ ;  /* 0x0000000b06077899 */ /* 0x000fe4000800063f */
[----:B------:R-:W-:Y:S02]  /*02c0*/  USHF.L.U32 UR6, UR6, 0x1, URZ ;  /* 0x0000000106067899 */ /* 0x000fe4000800063f */
[----:B0-----:R-:W-:Y:S02]  /*02d0*/  ULEA UR8, UR8, UR4, 0x18 ;  /* 0x0000000408087291 */ /* 0x001fe4000f8ec03f */
[----:B------:R-:W-:-:S04]  /*02e0*/  UIADD3 UR4, -UR5, 0x100000, URZ ;  /* 0x0010000005047890 */ /* 0x000fc8000fffe13f */
[----:B------:R-:W-:Y:S02]  /*02f0*/  USHF.L.U32 UR5, UR4, 0xb, URZ ;  /* 0x0000000b04057899 */ /* 0x000fe4000800063f */
[----:B------:R-:W-:Y:S01]  /*0300*/  USHF.L.U32 UR4, UR4, 0x1, URZ ;  /* 0x0000000104047899 */ /* 0x000fe2000800063f */
[----:B------:R-:W0:Y:S11]  /*0310*/  FENCE.VIEW.ASYNC.S ;  /* 0x00000000000073c6 */ /* 0x000e360000000000 */
[----:B0-----:R0:W1:Y:S01]  /*0320*/  SYNCS.EXCH.64 URZ, [UR8], UR4 ;  /* 0x00000004083f75b2 */ /* 0x0010620008000100 */
[----:B------:R0:W2:Y:S01]  /*0330*/  SYNCS.EXCH.64 URZ, [UR8+0x18], UR6 ;  /* 0x00001806083f75b2 */ /* 0x0000a20008000100 */
[----:B------:R0:W3:Y:S01]  /*0340*/  SYNCS.EXCH.64 URZ, [UR8+0x8], UR4 ;  /* 0x00000804083f75b2 */ /* 0x0000e20008000100 */
[----:B------:R0:W4:Y:S01]  /*0350*/  SYNCS.EXCH.64 URZ, [UR8+0x20], UR6 ;  /* 0x00002006083f75b2 */ /* 0x0001220008000100 */
[----:B------:R0:W0:Y:S01]  /*0360*/  SYNCS.EXCH.64 URZ, [UR8+0x10], UR4 ;  /* 0x00001004083f75b2 */ /* 0x0000220008000100 */
[----:B------:R0:W0:Y:S01]  /*0370*/  SYNCS.EXCH.64 URZ, [UR8+0x28], UR6 ;  /* 0x00002806083f75b2 */ /* 0x0000220008000100 */
[----:B------:R-:W-:Y:S01]  /*0380*/  NOP ;  /* 0x0000000000007918 */ /* 0x000fe20000000000 */
.L_x_2:
[----:B------:R-:W5:Y:S01]  /*0390*/  SHFL.IDX PT, R0, R0, RZ, 0x1f ;  /* 0x00001fff00007589 */ /* 0x000f6200000e0000 */
[----:B------:R-:W-:Y:S01]  /*03a0*/  ELECT P0, URZ, PT ;  /* 0x00000000003f782f */ /* 0x000fe20003800000 */
[----:B------:R-:W1:Y:S01]  /*03b0*/  S2UR UR17, SR_CTAID.Y ;  /* 0x00000000001179c3 */ /* 0x000e620000002600 */
[----:B0-----:R-:W-:Y:S01]  /*03c0*/  ULDC UR5, c[0x0][0x65c] ;  /* 0x0001970000057ab9 */ /* 0x001fe20000000800 */
[----:B------:R-:W-:Y:S01]  /*03d0*/  UMOV UR12, 0x20 ;  /* 0x00000020000c7882 */ /* 0x000fe20000000000 */
[----:B------:R-:W-:Y:S01]  /*03e0*/  UISETP.NE.AND UP2, UPT, UR5, 0x1, UPT ;  /* 0x000000010500788c */ /* 0x000fe2000bf45270 */
[----:B------:R-:W-:Y:S01]  /*03f0*/  NOP ;  /* 0x0000000000007918 */ /* 0x000fe20000000000 */
[----:B------:R-:W-:Y:S02]  /*0400*/  NOP ;  /* 0x0000000000007918 */ /* 0x000fe40000000000 */
[----:B------:R-:W-:Y:S01]  /*0410*/  UP2UR UR42, UPR, URZ, 0x4 ;  /* 0x000000043f2a7883 */ /* 0x000fe20008000000 */
[----:B------:R-:W0:Y:S01]  /*0420*/  S2UR UR4, SR_CTAID.X ;  /* 0x00000000000479c3 */ /* 0x000e220000002500 */
[----:B------:R-:W-:-:S02]  /*0430*/  PLOP3.LUT P2, PT, PT, PT, UP2, 0x80, 0x0 ;  /* 0x000000000000781c */ /* 0x000fc40003f4f028 */
[----:B------:R-:W-:Y:S02]  /*0440*/  PLOP3.LUT P4, PT, PT, PT, UP2, 0x80, 0x0 ;  /* 0x000000000000781c */ /* 0x000fe40003f8f028 */
[----:B------:R-:W-:Y:S01]  /*0450*/  PLOP3.LUT P3, PT, PT, PT, UP2, 0x80, 0x0 ;  /* 0x000000000000781c */ /* 0x000fe20003f6f028 */
[----:B------:R-:W-:Y:S01]  /*0460*/  @UP2 ULDC UR14, c[0x0][0x10] ;  /* 0x00000400000e2ab9 */ /* 0x000fe20000000800 */
[----:B------:R-:W-:Y:S01]  /*0470*/  @UP2 UMOV UR9, URZ ;  /* 0x0000003f00092c82 */ /* 0x000fe20008000000 */
[----:B------:R-:W-:Y:S01]  /*0480*/  @!UP2 ULDC UR11, c[0x0][0xc] ;  /* 0x00000300000baab9 */ /* 0x000fe20000000800 */
[----:B-----5:R-:W-:Y:S01]  /*0490*/  ISETP.NE.OR P0, PT, R0, RZ, !P0 ;  /* 0x000000ff0000720c */ /* 0x020fe20004705670 */
[----:B-1----:R-:W-:Y:S02]  /*04a0*/  @UP2 UMOV UR7, UR17 ;  /* 0x0000001100072c82 */ /* 0x002fe40008000000 */
[----:B------:R-:W-:Y:S01]  /*04b0*/  @UP2 UMOV UR8, UR7 ;  /* 0x0000000700082c82 */ /* 0x000fe20008000000 */
[----:B------:R-:W-:Y:S01]  /*04c0*/  @!UP2 UMOV UR7, UR17 ;  /* 0x000000110007ac82 */ /* 0x000fe20008000000 */
[----:B0-----:R-:W-:-:S08]  /*04d0*/  @UP2 UIMAD.WIDE.U32 UR14, UR4, UR14, UR8 ;  /* 0x0000000e040e22a5 */ /* 0x001fd0000f8e0008 */
[----:B------:R-:W-:Y:S01]  /*04e0*/  VOTEU.ALL UP0, P0 ;  /* 0x00000000003f7886 */ /* 0x000fe20000000000 */
[----:B------:R-:W-:Y:S01]  /*04f0*/  VOTEU.ALL UP1, P0 ;  /* 0x00000000003f7886 */ /* 0x000fe20000020000 */
[----:B------:R-:W-:-:S03]  /*0500*/  IMAD.U32 R2, RZ, RZ, UR14 ;  /* 0x0000000eff027e24 */ /* 0x000fc6000f8e00ff */
[----:B------:R-:W0:Y:S01]  /*0510*/  @!UP0 S2UR UR6, SR_CgaCtaId ;  /* 0x00000000000689c3 */ /* 0x000e220000008800 */
[----:B------:R-:W-:Y:S01]  /*0520*/  @!UP0 UMOV UR5, 0x400 ;  /* 0x0000040000058882 */ /* 0x000fe20000000000 */
[----:B------:R-:W-:-:S04]  /*0530*/  @!UP0 UIADD3 UR12, -UR12, 0x100000, URZ ;  /* 0x001000000c0c8890 */ /* 0x000fc8000fffe13f */
[----:B------:R-:W-:Y:S02]  /*0540*/  @!UP0 USHF.L.U32 UR13, UR12, 0xb, URZ ;  /* 0x0000000b0c0d8899 */ /* 0x000fe4000800063f */
[----:B------:R-:W-:Y:S01]  /*0550*/  @!UP0 USHF.L.U32 UR12, UR12, 0x1, URZ ;  /* 0x000000010c0c8899 */ /* 0x000fe2000800063f */
[----:B------:R-:W-:Y:S01]  /*0560*/  IMAD.U32 R3, RZ, RZ, UR15 ;  /* 0x0000000fff037e24 */ /* 0x000fe2000f8e00ff */
[----:B0-----:R-:W-:Y:S01]  /*0570*/  @!UP0 ULEA UR16, UR6, UR5, 0x18 ;  /* 0x0000000506108291 */ /* 0x001fe2000f8ec03f */
[----:B------:R-:W-:Y:S01]  /*0580*/  VOTEU.ALL UP0, P0 ;  /* 0x00000000003f7886 */ /* 0x000fe20000000000 */
[----:B------:R-:W-:Y:S01]  /*0590*/  PLOP3.LUT P0, PT, PT, PT, UP2, 0x80, 0x0 ;  /* 0x000000000000781c */ /* 0x000fe20003f0f028 */
[----:B------:R-:W-:Y:S01]  /*05a0*/  UMOV UR5, URZ ;  /* 0x0000003f00057c82 */ /* 0x000fe20008000000 */
[----:B------:R-:W-:Y:S01]  /*05b0*/  @UP2 UMOV UR6, URZ ;  /* 0x0000003f00062c82 */ /* 0x000fe20008000000 */
[----:B------:R-:W-:Y:S02]  /*05c0*/  @!UP2 UIMAD.WIDE.U32 UR8, UR11, UR7, UR4 ;  /* 0x000000070b08a2a5 */ /* 0x000fe4000f8e0004 */
[----:B------:R-:W-:-:S04]  /*05d0*/  @UP2 UIADD3 UR6, UR15, UR6, URZ ;  /* 0x000000060f062290 */ /* 0x000fc8000fffe03f */
[----:B------:R-:W-:Y:S01]  /*05e0*/  IMAD.U32 R5, RZ, RZ, UR9 ;  /* 0x00000009ff057e24 */ /* 0x000fe2000f8e00ff */
[----:B------:R-:W0:Y:S02]  /*05f0*/  FENCE.VIEW.ASYNC.S ;  /* 0x00000000000073c6 */ /* 0x000e240000000000 */
[----:B0-----:R0:W2:Y:S01]  /*0600*/  @!UP0 SYNCS.EXCH.64 URZ, [UR16+0x40], UR12 ;  /* 0x0000400c103f85b2 */ /* 0x0010a20008000100 */
[----:B------:R-:W-:Y:S02]  /*0610*/  @P2 IMAD.U32 R6, RZ, RZ, UR6 ;  /* 0x00000006ff062e24 */ /* 0x000fe4000f8e00ff */
[----:B------:R-:W-:Y:S02]  /*0620*/  @P0 IMAD.MOV.U32 R7, RZ, RZ, R2 ;  /* 0x000000ffff070224 */ /* 0x000fe400078e0002 */
[----:B------:R-:W-:Y:S02]  /*0630*/  IMAD.U32 R2, RZ, RZ, UR8 ;  /* 0x00000008ff027e24 */ /* 0x000fe4000f8e00ff */
[----:B------:R-:W-:-:S02]  /*0640*/  @!P4 IMAD.MOV.U32 R6, RZ, RZ, R5 ;  /* 0x000000ffff06c224 */ /* 0x000fc400078e0005 */
[----:B------:R-:W-:Y:S02]  /*0650*/  @!P3 IMAD.MOV.U32 R7, RZ, RZ, R2 ;  /* 0x000000ffff07b224 */ /* 0x000fe400078e0002 */
[----:B------:R-:W-:Y:S01]  /*0660*/  IMAD.U32 R3, RZ, RZ, UR9 ;  /* 0x00000009ff037e24 */ /* 0x000fe2000f8e00ff */
[----:B------:R0:W-:Y:S01]  /*0670*/  STL [R1+0x200], R6 ;  /* 0x0002000601007387 */ /* 0x0001e20000100800 */
[----:B------:R-:W-:-:S03]  /*0680*/  IMAD.U32 R4, RZ, RZ, UR8 ;  /* 0x00000008ff047e24 */ /* 0x000fc6000f8e00ff */
[----:B------:R0:W-:Y:S01]  /*0690*/  STL [R1+0x204], R7 ;  /* 0x0002040701007387 */ /* 0x0001e20000100800 */
[----:B------:R0:W2:Y:S01]  /*06a0*/  @!UP1 SYNCS.EXCH.64 URZ, [UR16+0x48], UR12 ;  /* 0x0000480c103f95b2 */ /* 0x0000a20008000100 */
[----:B------:R-:W-:Y:S01]  /*06b0*/  NOP ;  /* 0x0000000000007918 */ /* 0x000fe20000000000 */
[----:B--234-:R-:W-:Y:S06]  /*06c0*/  BAR.SYNC.DEFER_BLOCKING 0x0 ;  /* 0x0000000000007b1d */ /* 0x01cfec0000010000 */
[----:B------:R-:W-:Y:S05]  /*06d0*/  @!P1 BRA `(.L_x_3) ;  /* 0x0000025000e49947 */ /* 0x000fea0003800000 */
[----:B------:R-:W-:-:S06]  /*06e0*/  UISETP.GT.U32.AND UP0, UPT, UR18, 0x1, UPT ;  /* 0x000000011200788c */ /* 0x000fcc000bf04070 */
[----:B------:R-:W-:-:S13]  /*06f0*/  PLOP3.LUT P0, PT, PT, PT, UP0, 0x80, 0x0 ;  /* 0x000000000000781c */ /* 0x000fda0003f0f008 */
[----:B0-----:R-:W-:Y:S05]  /*0700*/  @P0 EXIT ;  /* 0x000000000000094d */ /* 0x001fea0003800000 */
[----:B------:R-:W-:Y:S01]  /*0710*/  ULDC.64 UR8, c[0x0][0x650] ;  /* 0x0001940000087ab9 */ /* 0x000fe20000000a00 */
[----:B------:R-:W-:Y:S01]  /*0720*/  UMOV UR45, 0xffffffff ;  /* 0xffffffff002d7882 */ /* 0x000fe20000000000 */
[----:B------:R-:W-:Y:S01]  /*0730*/  ISETP.GE.U32.AND P0, PT, R7, UR8, PT ;  /* 0x0000000807007c0c */ /* 0x000fe2000bf06070 */
[----:B------:R-:W-:Y:S01]  /*0740*/  UMOV UR41, 0xffffffff ;  /* 0xffffffff00297882 */ /* 0x000fe20000000000 */
[----:B------:R-:W-:Y:S01]  /*0750*/  UMOV UR44, 0xffffffff ;  /* 0xffffffff002c7882 */ /* 0x000fe20000000000 */
[----:B------:R-:W-:Y:S02]  /*0760*/  PRMT R0, RZ, 0x7610, R0 ;  /* 0x00007610ff007816 */ /* 0x000fe40000000000 */
[----:B------:R-:W-:-:S13]  /*0770*/  ISETP.GE.U32.AND.EX P0, PT, R6, UR9, PT, P0 ;  /* 0x0000000906007c0c */ /* 0x000fda000bf06100 */
[----:B------:R-:W-:Y:S05]  /*0780*/  @P0 BRA `(.L_x_4) ;  /* 0x0000000400800947 */ /* 0x000fea0003800000 */
[----:B------:R-:W-:Y:S01]  /*0790*/  I2FP.F32.U32 R0, UR4 ;  /* 0x0000000400007c45 */ /* 0x000fe20008201000 */
[----:B------:R-:W-:Y:S01]  /*07a0*/  ULDC.64 UR16, c[0x0][0x628] ;  /* 0x00018a0000107ab9 */ /* 0x000fe20000000a00 */
[----:B------:R-:W-:Y:S01]  /*07b0*/  ULDC UR6, c[0x0][0x150] ;  /* 0x0000540000067ab9 */ /* 0x000fe20000000800 */
[----:B------:R-:W-:Y:S01]  /*07c0*/  ISETP.NE.U32.AND P0, PT, RZ, UR16, PT ;  /* 0x00000010ff007c0c */ /* 0x000fe2000bf05070 */
[----:B------:R-:W-:Y:S01]  /*07d0*/  ULDC UR15, c[0x0][0x630] ;  /* 0x00018c00000f7ab9 */ /* 0x000fe20000000800 */
[----:B------:R-:W-:Y:S01]  /*07e0*/  FMUL R0, R0, UR6 ;  /* 0x0000000600007c20 */ /* 0x000fe20008400000 */
[----:B------:R-:W-:Y:S01]  /*07f0*/  R2UR UR18, R7 ;  /* 0x00000000071272ca */ /* 0x000fe200000e0000 */
[----:B------:R-:W-:Y:S01]  /*0800*/  ULDC UR20, c[0x0][0x154] ;  /* 0x0000550000147ab9 */ /* 0x000fe20000000800 */
[----:B------:R-:W-:Y:S01]  /*0810*/  ISETP.NE.AND.EX P0, PT, RZ, UR17, PT, P0 ;  /* 0x00000011ff007c0c */ /* 0x000fe2000bf05300 */
[----:B------:R0:W1:Y:S01]  /*0820*/  F2I.U32.TRUNC.NTZ R2, R0 ;  /* 0x0000000000027305 */ /* 0x000062000020f000 */
[----:B------:R-:W-:-:S02]  /*0830*/  R2UR UR19, R6 ;  /* 0x00000000061372ca */ /* 0x000fc400000e0000 */
[----:B------:R-:W-:Y:S02]  /*0840*/  R2UR UR8, R7 ;  /* 0x00000000070872ca */ /* 0x000fe400000e0000 */
[----:B------:R-:W-:-:S07]  /*0850*/  R2UR UR9, R6 ;  /* 0x00000000060972ca */ /* 0x000fce00000e0000 */
[----:B0-----:R-:W-:Y:S08]  /*0860*/  @!P0 BRA `(.L_x_5) ;  /* 0x0000000000308947 */ /* 0x001ff00003800000 */
[----:B------:R-:W-:Y:S01]  /*0870*/  R2UR UR8, R7 ;  /* 0x00000000070872ca */ /* 0x000fe200000e0000 */
[----:B------:R-:W-:Y:S01]  /*0880*/  ULDC UR6, c[0x0][0x634] ;  /* 0x00018d0000067ab9 */ /* 0x000fe20000000800 */
[----:B------:R-:W-:-:S11]  /*0890*/  R2UR UR14, R6 ;  /* 0x00000000060e72ca */ /* 0x000fd600000e0000 */
[----:B------:R-:W-:-:S04]  /*08a0*/  UIADD3 UR6, UP0, UR8, UR6, URZ ;  /* 0x0000000608067290 */ /* 0x000fc8000ff1e03f */
[----:B------:R-:W-:-:S04]  /*08b0*/  UIADD3.X UR14, URZ, UR14, URZ, UP0, !UPT ;  /* 0x0000000e3f0e7290 */ /* 0x000fc800087fe43f */
[----:B------:R-:W-:-:S04]  /*08c0*/  UIMAD.WIDE.U32 UR8, UR14, UR16, URZ ;  /* 0x000000100e0872a5 */ /* 0x000fc8000f8e003f */
[----:B------:R-:W-:Y:S02]  /*08d0*/  UIMAD.WIDE.U32 UR10, UP0, UR6, UR17, UR8 ;  /* 0x00000011060a72a5 */ /* 0x000fe4000f800008 */
[----:B------:R-:W-:Y:S02]  /*08e0*/  UIMAD.WIDE.U32 UR8, UR6, UR16, URZ ;  /* 0x00000010060872a5 */ /* 0x000fe4000f8e003f */
[----:B------:R-:W-:Y:S02]  /*08f0*/  UIADD3.X UR13, URZ, URZ, URZ, UP0, !UPT ;  /* 0x0000003f3f0d7290 */ /* 0x000fe400087fe43f */
[----:B------:R-:W-:Y:S01]  /*0900*/  UIADD3 URZ, UP0, UR9, UR10, URZ ;  /* 0x0000000a093f7290 */ /* 0x000fe2000ff1e03f */
[----:B------:R-:W-:-:S03]  /*0910*/  UMOV UR12, UR11 ;  /* 0x0000000b000c7c82 */ /* 0x000fc60008000000 */
[----:B------:R-:W-:-:S12]  /*0920*/  UIMAD.WIDE.U32.X UR8, UR14, UR17, UR12, UP0 ;  /* 0x000000110e0872a5 */ /* 0x000fd800080e040c */
.L_x_5:
[----:B------:R-:W-:Y:S01]  /*0930*/  USHF.R.U64 UR44, UR8, UR15, UR9 ;  /* 0x0000000f082c7299 */ /* 0x000fe20008001209 */
[----:B------:R-:W-:Y:S01]  /*0940*/  I2FP.F32.U32 R0, UR7 ;  /* 0x0000000700007c45 */ /* 0x000fe20008201000 */
[----:B------:R-:W-:Y:S01]  /*0950*/  USHF.R.U32.HI UR5, URZ, UR15, UR9 ;  /* 0x0000000f3f057299 */ /* 0x000fe20008011609 */
[----:B-1----:R-:W-:Y:S01]  /*0960*/  R2UR UR12, R2 ;  /* 0x00000000020c72ca */ /* 0x002fe200000e0000 */
[----:B------:R-:W-:Y:S02]  /*0970*/  UIADD3 UR6, UP0, URZ, -UR44, URZ ;  /* 0x8000002c3f067290 */ /* 0x000fe4000ff1e03f */
[----:B------:R-:W-:Y:S01]  /*0980*/  FMUL R0, R0, UR20 ;  /* 0x0000001400007c20 */ /* 0x000fe20008400000 */
[----:B------:R-:W-:Y:S01]  /*0990*/  ULDC.64 UR8, c[0x0][0x620] ;  /* 0x0001880000087ab9 */ /* 0x000fe20000000a00 */
[----:B------:R-:W-:Y:S01]  /*09a0*/  UIADD3.X UR5, URZ, ~UR5, URZ, UP0, !UPT ;  /* 0x800000053f057290 */ /* 0x000fe200087fe43f */
[----:B------:R-:W-:Y:S01]  /*09b0*/  UMOV UR10, UR18 ;  /* 0x00000012000a7c82 */ /* 0x000fe20008000000 */
[----:B------:R-:W-:-:S02]  /*09c0*/  UMOV UR11, UR19 ;  /* 0x00000013000b7c82 */ /* 0x000fc40008000000 */
[----:B------:R-:W-:Y:S01]  /*09d0*/  UIMAD UR5, UR5, UR8, URZ ;  /* 0x00000008050572a4 */ /* 0x000fe2000f8e023f */
[----:B------:R-:W0:Y:S01]  /*09e0*/  F2I.U32.TRUNC.NTZ R0, R0 ;  /* 0x0000000000007305 */ /* 0x000e22000020f000 */
[----:B------:R-:W-:Y:S02]  /*09f0*/  UIMAD.WIDE.U32 UR10, UR6, UR8, UR10 ;  /* 0x00000008060a72a5 */ /* 0x000fe4000f8e000a */
[----:B------:R-:W-:Y:S01]  /*0a00*/  UIMAD UR6, UR6, UR9, UR5 ;  /* 0x00000009060672a4 */ /* 0x000fe2000f8e0205 */
[----:B------:R-:W-:Y:S01]  /*0a10*/  ULDC UR21, c[0x0][0x658] ;  /* 0x0001960000157ab9 */ /* 0x000fe20000000800 */
[----:B------:R-:W-:Y:S02]  /*0a20*/  UMOV UR19, 0xffffffff ;  /* 0xffffffff00137882 */ /* 0x000fe40000000000 */
[----:B------:R-:W-:Y:S01]  /*0a30*/  UIADD3 UR6, UR11, UR6, URZ ;  /* 0x000000060b067290 */ /* 0x000fe2000fffe03f */
[----:B------:R-:W-:Y:S01]  /*0a40*/  ULDC UR15, c[0x0][0x618] ;  /* 0x00018600000f7ab9 */ /* 0x000fe20000000800 */
[----:B------:R-:W-:Y:S01]  /*0a50*/  ULDC.64 UR8, c[0x0][0x640] ;  /* 0x0001900000087ab9 */ /* 0x000fe20000000a00 */
[----:B------:R-:W-:Y:S01]  /*0a60*/  USHF.L.U32 UR11, UR19, UR21, URZ ;  /* 0x00000015130b7299 */ /* 0x000fe2000800063f */
[----:B------:R-:W-:Y:S01]  /*0a70*/  ISETP.NE.U32.AND P0, PT, RZ, UR8, PT ;  /* 0x00000008ff007c0c */ /* 0x000fe2000bf05070 */
[----:B------:R-:W-:-:S02]  /*0a80*/  USHF.R.U64 UR19, UR10, UR15, UR6 ;  /* 0x0000000f0a137299 */ /* 0x000fc40008001206 */
[----:B------:R-:W-:Y:S01]  /*0a90*/  USHF.R.U32.HI UR10, URZ, UR15, UR6 ;  /* 0x0000000f3f0a7299 */ /* 0x000fe20008011606 */
[----:B0-----:R-:W-:Y:S01]  /*0aa0*/  R2UR UR14, R0 ;  /* 0x00000000000e72ca */ /* 0x001fe200000e0000 */
[----:B------:R-:W-:Y:S01]  /*0ab0*/  ULDC UR17, c[0x0][0x608] ;  /* 0x0001820000117ab9 */ /* 0x000fe20000000800 */
[----:B------:R-:W-:Y:S01]  /*0ac0*/  ISETP.NE.AND.EX P0, PT, RZ, UR9, PT, P0 ;  /* 0x00000009ff007c0c */ /* 0x000fe2000bf05300 */
[----:B------:R-:W-:Y:S02]  /*0ad0*/  USHF.R.U64 UR23, UR19, UR17, UR10 ;  /* 0x0000001113177299 */ /* 0x000fe4000800120a */
[----:B------:R-:W-:Y:S01]  /*0ae0*/  USHF.R.U32.HI UR10, URZ, UR17, UR10 ;  /* 0x000000113f0a7299 */ /* 0x000fe2000801160a */
[----:B------:R-:W-:Y:S01]  /*0af0*/  UMOV UR16, 0x1 ;  /* 0x0000000100107882 */ /* 0x000fe20000000000 */
[----:B------:R-:W-:Y:S02]  /*0b00*/  UIADD3 UR12, -UR12, URZ, URZ ;  /* 0x0000003f0c0c7290 */ /* 0x000fe4000fffe13f */
[----:B------:R-:W-:-:S02]  /*0b10*/  USHF.R.U64 UR24, UR23, UR21, UR10 ;  /* 0x0000001517187299 */ /* 0x000fc4000800120a */
[----:B------:R-:W-:Y:S01]  /*0b20*/  USHF.L.U32 UR6, UR16, UR21, URZ ;  /* 0x0000001510067299 */ /* 0x000fe2000800063f */
[----:B------:R-:W-:Y:S01]  /*0b30*/  ULDC UR13, c[0x0][0x144] ;  /* 0x00005100000d7ab9 */ /* 0x000fe20000000800 */
[----:B------:R-:W-:Y:S01]  /*0b40*/  ULDC UR5, c[0x0][0x600] ;  /* 0x0001800000057ab9 */ /* 0x000fe20000000800 */
[----:B------:R-:W-:Y:S02]  /*0b50*/  ULOP3.LUT UR16, URZ, UR11, URZ, 0x33, !UPT ;  /* 0x0000000b3f107292 */ /* 0x000fe4000f8e333f */
[----:B------:R-:W-:Y:S02]  /*0b60*/  USHF.R.U32.HI UR11, URZ, UR21, UR10 ;  /* 0x000000153f0b7299 */ /* 0x000fe4000801160a */
[----:B------:R-:W-:Y:S02]  /*0b70*/  UIADD3 UR18, UR5, -0x1, URZ ;  /* 0xffffffff05127890 */ /* 0x000fe4000fffe03f */
[----:B------:R-:W-:Y:S02]  /*0b80*/  UIADD3 UR20, -UR14, URZ, URZ ;  /* 0x0000003f0e147290 */ /* 0x000fe4000fffe13f */
[----:B------:R-:W-:Y:S01]  /*0b90*/  UIMAD UR4, UR13, UR12, UR4 ;  /* 0x0000000c0d0472a4 */ /* 0x000fe2000f8e0204 */
[----:B------:R-:W-:Y:S01]  /*0ba0*/  ULDC UR25, c[0x0][0x148] ;  /* 0x0000520000197ab9 */ /* 0x000fe20000000800 */
[----:B------:R-:W-:Y:S01]  /*0bb0*/  ULDC UR21, c[0x0][0x648] ;  /* 0x0001920000157ab9 */ /* 0x000fe20000000800 */
[----:B------:R-:W-:Y:S01]  /*0bc0*/  ULDC UR22, c[0x0][0x638] ;  /* 0x00018e0000167ab9 */ /* 0x000fe20000000800 */
[----:B------:R-:W-:Y:S01]  /*0bd0*/  UMOV UR10, UR24 ;  /* 0x00000018000a7c82 */ /* 0x000fe20008000000 */
[----:B------:R-:W-:Y:S07]  /*0be0*/  @!P0 BRA `(.L_x_6) ;  /* 0x0000000000308947 */ /* 0x000fee0003800000 */
[----:B------:R-:W-:Y:S02]  /*0bf0*/  ULDC UR14, c[0x0][0x64c] ;  /* 0x00019300000e7ab9 */ /* 0x000fe40000000800 */
        /* <DEDUP_REMOVED lines=8> */
[----:B------:R-:W-:-:S07]  /*0c80*/  UIMAD.WIDE.U32.X UR8, UR17, UR9, UR14, UP0 ;  /* 0x00000009110872a5 */ /* 0x000fce00080e040e */
[----:B------:R-:W-:Y:S01]  /*0c90*/  UMOV UR10, UR8 ;  /* 0x00000008000a7c82 */ /* 0x000fe20008000000 */
[----:B------:R-:W-:-:S05]  /*0ca0*/  UMOV UR11, UR9 ;  /* 0x00000009000b7c82 */ /* 0x000fca0008000000 */
.L_x_6:
[----:B------:R-:W-:Y:S01]  /*0cb0*/  UISETP.NE.AND UP0, UPT, UR42, URZ, UPT ;  /* 0x0000003f2a00728c */ /* 0x000fe2000bf05270 */
[----:B------:R-:W-:Y:S01]  /*0cc0*/  IMAD.MOV.U32 R0, RZ, RZ, 0x1 ;  /* 0x00000001ff007424 */ /* 0x000fe200078e00ff */
[----:B------:R-:W-:Y:S02]  /*0cd0*/  USHF.R.U64 UR8, UR10, UR21, UR11 ;  /* 0x000000150a087299 */ /* 0x000fe4000800120b */
[----:B------:R-:W-:Y:S02]  /*0ce0*/  ULOP3.LUT UR16, UR23, UR16, URZ, 0xc0, !UPT ;  /* 0x0000001017107292 */ /* 0x000fe4000f8ec03f */
[----:B------:R-:W-:Y:S02]  /*0cf0*/  ULOP3.LUT UR18, UR19, UR18, URZ, 0xc0, !UPT ;  /* 0x0000001213127292 */ /* 0x000fe4000f8ec03f */
[----:B------:R-:W-:-:S03]  /*0d00*/  UIMAD UR16, UR6, UR8, UR16 ;  /* 0x00000008061072a4 */ /* 0x000fc6000f8e0210 */
[----:B------:R-:W-:Y:S02]  /*0d10*/  @UP0 UIMAD UR4, UR25, UR20, UR7 ;  /* 0x00000014190402a4 */ /* 0x000fe4000f8e0207 */
[----:B------:R-:W-:-:S04]  /*0d20*/  UIADD3 UR7, -UR8, URZ, URZ ;  /* 0x0000003f08077290 */ /* 0x000fc8000fffe13f */
[----:B------:R-:W-:-:S03]  /*0d30*/  UIMAD UR6, UR7, UR22, UR24 ;  /* 0x00000016070672a4 */ /* 0x000fc6000f8e0218 */
[----:B------:R-:W-:Y:S01]  /*0d40*/  ULDC UR7, c[0x0][0x610] ;  /* 0x0001840000077ab9 */ /* 0x000fe20000000800 */
[----:B------:R-:W-:Y:S02]  /*0d50*/  UIMAD UR6, UR6, UR5, UR18 ;  /* 0x00000005060672a4 */ /* 0x000fe4000f8e0212 */
[----:B------:R-:W-:-:S04]  /*0d60*/  UIMAD UR4, UR16, UR7, UR4 ;  /* 0x00000007100472a4 */ /* 0x000fc8000f8e0204 */
[----:B------:R-:W-:Y:S02]  /*0d70*/  USEL UR41, UR6, UR4, !UP0 ;  /* 0x0000000406297287 */ /* 0x000fe4000c000000 */
[----:B------:R-:W-:-:S12]  /*0d80*/  USEL UR45, UR4, UR6, !UP0 ;  /* 0x00000006042d7287 */ /* 0x000fd8000c000000 */
.L_x_4:
[----:B------:R-:W-:-:S08]  /*0d90*/  NOP ;  /* 0x0000000000007918 */ /* 0x000fd00000000000 */
[----:B------:R-:W0:Y:S02]  /*0da0*/  USETMAXREG.TRY_ALLOC.CTAPOOL UP0, 0xf0 ;  /* 0x000000f0000079c8 */ /* 0x000e240008000600 */
[----:B0-----:R-:W-:-:S13]  /*0db0*/  PLOP3.LUT P0, PT, PT, PT, UP0, 0x80, 0x0 ;  /* 0x000000000000781c */ /* 0x001fda0003f0f008 */
[----:B------:R-:W-:Y:S05]  /*0dc0*/  @!P0 BRA `(.L_x_4) ;  /* 0xfffffffc00f08947 */ /* 0x000fea000383ffff */
[----:B------:R-:W-:Y:S01]  /*0dd0*/  ULDC.64 UR4, c[0x0][0x598] ;  /* 0x0001660000047ab9 */ /* 0x000fe20000000a00 */
[----:B------:R-:W-:Y:S01]  /*0de0*/  ULDC.64 UR36, c[0x0][0x208] ;  /* 0x0000820000247ab9 */ /* 0x000fe20000000a00 */
[----:B------:R-:W-:-:S04]  /*0df0*/  ISETP.NE.U32.AND P0, PT, RZ, UR4, PT ;  /* 0x00000004ff007c0c */ /* 0x000fc8000bf05070 */
[----:B------:R-:W-:-:S13]  /*0e00*/  ISETP.NE.AND.EX P0, PT, RZ, UR5, PT, P0 ;  /* 0x00000005ff007c0c */ /* 0x000fda000bf05300 */
[----:B------:R-:W-:Y:S05]  /*0e10*/  @!P0 BRA `(.L_x_7) ;  /* 0x00000000001c8947 */ /* 0x000fea0003800000 */
[----:B------:R-:W0:Y:S02]  /*0e20*/  LDC.64 R2, c[0x0][0x598] ;  /* 0x00016600ff027b82 */ /* 0x000e240000000a00 */
[----:B0-----:R-:W2:Y:S02]  /*0e30*/  LDG.E.64 R2, desc[UR36][R2.64] ;  /* 0x0000002402027981 */ /* 0x001ea4000c1e1b00 */
[----:B--2---:R-:W-:-:S04]  /*0e40*/  ISETP.NE.U32.AND P0, PT, R2, RZ, PT ;  /* 0x000000ff0200720c */ /* 0x004fc80003f05070 */
[----:B------:R-:W-:-:S13]  /*0e50*/  ISETP.NE.AND.EX P0, PT, R3, RZ, PT, P0 ;  /* 0x000000ff0300720c */ /* 0x000fda0003f05300 */
[----:B------:R-:W-:Y:S05]  /*0e60*/  @!P0 BRA `(.L_x_7) ;  /* 0x0000000000088947 */ /* 0x000fea0003800000 */
[----:B------:R0:W5:Y:S01]  /*0e70*/  LD.E R2, desc[UR36][R2.64] ;  /* 0x0000002402027980 */ /* 0x000162000c101900 */
[----:B------:R-:W-:Y:S05]  /*0e80*/  BRA `(.L_x_8) ;  /* 0x0000000000247947 */ /* 0x000fea0003800000 */
.L_x_7:
[----:B------:R-:W-:Y:S02]  /*0e90*/  ULDC.64 UR4, c[0x0][0x588] ;  /* 0x0001620000047ab9 */ /* 0x000fe40000000a00 */
[----:B------:R-:W-:-:S04]  /*0ea0*/  ISETP.NE.U32.AND P0, PT, RZ, UR4, PT ;  /* 0x00000004ff007c0c */ /* 0x000fc8000bf05070 */
[----:B------:R-:W-:-:S13]  /*0eb0*/  ISETP.NE.AND.EX P0, PT, RZ, UR5, PT, P0 ;  /* 0x00000005ff007c0c */ /* 0x000fda000bf05300 */
[----:B------:R-:W-:Y:S05]  /*0ec0*/  @!P0 BRA `(.L_x_9) ;  /* 0x00000000000c8947 */ /* 0x000fea0003800000 */
[----:B------:R-:W0:Y:S02]  /*0ed0*/  LDC.64 R2, c[0x0][0x588] ;  /* 0x00016200ff027b82 */ /* 0x000e240000000a00 */
[----:B0-----:R1:W5:Y:S01]  /*0ee0*/  LDG.E R2, desc[UR36][R2.64] ;  /* 0x0000002402027981 */ /* 0x001362000c1e1900 */
[----:B------:R-:W-:Y:S05]  /*0ef0*/  BRA `(.L_x_8) ;  /* 0x0000000000087947 */ /* 0x000fea0003800000 */
.L_x_9:
[----:B------:R-:W-:Y:S02]  /*0f00*/  ULDC UR4, c[0x0][0x580] ;  /* 0x0001600000047ab9 */ /* 0x000fe40000000800 */
[----:B------:R-:W-:-:S07]  /*0f10*/  IMAD.U32 R2, RZ, RZ, UR4 ;  /* 0x00000004ff027e24 */ /* 0x000fce000f8e00ff */
.L_x_8:
[----:B------:R-:W-:Y:S02]  /*0f20*/  ULDC.64 UR4, c[0x0][0x5a0] ;  /* 0x0001680000047ab9 */ /* 0x000fe40000000a00 */
[----:B------:R-:W-:-:S04]  /*0f30*/  ISETP.NE.U32.AND P0, PT, RZ, UR4, PT ;  /* 0x00000004ff007c0c */ /* 0x000fc8000bf05070 */
[----:B------:R-:W-:-:S13]  /*0f40*/  ISETP.NE.AND.EX P0, PT, RZ, UR5, PT, P0 ;  /* 0x00000005ff007c0c */ /* 0x000fda000bf05300 */
[----:B------:R-:W-:Y:S05]  /*0f50*/  @!P0 BRA `(.L_x_10) ;  /* 0x00000000001c8947 */ /* 0x000fea0003800000 */
[----:B------:R-:W2:Y:S02]  /*0f60*/  LDC.64 R4, c[0x0][0x5a0] ;  /* 0x00016800ff047b82 */ /* 0x000ea40000000a00 */
[----:B--2---:R-:W2:Y:S02]  /*0f70*/  LDG.E.64 R4, desc[UR36][R4.64] ;  /* 0x0000002404047981 */ /* 0x004ea4000c1e1b00 */
[----:B--2---:R-:W-:-:S04]  /*0f80*/  ISETP.NE.U32.AND P0, PT, R4, RZ, PT ;  /* 0x000000ff0400720c */ /* 0x004fc80003f05070 */
[----:B------:R-:W-:-:S13]  /*0f90*/  ISETP.NE.AND.EX P0, PT, R5, RZ, PT, P0 ;  /* 0x000000ff0500720c */ /* 0x000fda0003f05300 */
[----:B------:R-:W-:Y:S05]  /*0fa0*/  @!P0 BRA `(.L_x_10) ;  /* 0x0000000000088947 */ /* 0x000fea0003800000 */
[----:B------:R2:W5:Y:S01]  /*0fb0*/  LD.E R16, desc[UR36][R4.64] ;  /* 0x0000002404107980 */ /* 0x000562000c101900 */
[----:B------:R-:W-:Y:S05]  /*0fc0*/  BRA `(.L_x_11) ;  /* 0x0000000000247947 */ /* 0x000fea0003800000 */
.L_x_10:
[----:B------:R-:W-:Y:S02]  /*0fd0*/  ULDC.64 UR4, c[0x0][0x590] ;  /* 0x0001640000047ab9 */ /* 0x000fe40000000a00 */
[----:B------:R-:W-:-:S04]  /*0fe0*/  ISETP.NE.U32.AND P0, PT, RZ, UR4, PT ;  /* 0x00000004ff007c0c */ /* 0x000fc8000bf05070 */
[----:B------:R-:W-:-:S13]  /*0ff0*/  ISETP.NE.AND.EX P0, PT, RZ, UR5, PT, P0 ;  /* 0x00000005ff007c0c */ /* 0x000fda000bf05300 */
[----:B------:R-:W-:Y:S05]  /*1000*/  @!P0 BRA `(.L_x_12) ;  /* 0x00000000000c8947 */ /* 0x000fea0003800000 */
[----:B------:R-:W2:Y:S02]  /*1010*/  LDC.64 R16, c[0x0][0x590] ;  /* 0x00016400ff107b82 */ /* 0x000ea40000000a00 */
[----:B--2---:R3:W5:Y:S01]  /*1020*/  LDG.E R16, desc[UR36][R16.64] ;  /* 0x0000002410107981 */ /* 0x004762000c1e1900 */
[----:B------:R-:W-:Y:S05]  /*1030*/  BRA `(.L_x_11) ;  /* 0x0000000000087947 */ /* 0x000fea0003800000 */
.L_x_12:
[----:B------:R-:W-:Y:S02]  /*1040*/  ULDC UR4, c[0x0][0x584] ;  /* 0x0001610000047ab9 */ /* 0x000fe40000000800 */
[----:B------:R-:W-:-:S07]  /*1050*/  IMAD.U32 R16, RZ, RZ, UR4 ;  /* 0x00000004ff107e24 */ /* 0x000fce000f8e00ff */
.L_x_11:
[----:B------:R-:W-:-:S13]  /*1060*/  LOP3.LUT P0, RZ, R0, 0xff, RZ, 0xc0, !PT ;  /* 0x000000ff00ff7812 */ /* 0x000fda000780c0ff */
[----:B------:R-:W-:Y:S05]  /*1070*/  @!P0 EXIT ;  /* 0x000000000000894d */ /* 0x000fea0003800000 */
[----:B------:R-:W-:Y:S01]  /*1080*/  ULDC UR4, c[0x0][0x28c] ;  /* 0x0000a30000047ab9 */ /* 0x000fe20000000800 */
[----:B------:R-:W-:Y:S01]  /*1090*/  UMOV UR38, URZ ;  /* 0x0000003f00267c82 */ /* 0x000fe20008000000 */
[----:B------:R-:W-:Y:S01]  /*10a0*/  UIADD3 UR4, UR4, 0x7f, URZ ;  /* 0x0000007f04047890 */ /* 0x000fe2000fffe03f */
[----:B------:R-:W-:-:S03]  /*10b0*/  UMOV UR39, URZ ;  /* 0x0000003f00277c82 */ /* 0x000fc60008000000 */
[----:B------:R-:W-:-:S04]  /*10c0*/  USHF.R.S32.HI UR5, URZ, 0x1f, UR4 ;  /* 0x0000001f3f057899 */ /* 0x000fc80008011404 */
[----:B------:R-:W-:-:S04]  /*10d0*/  ULEA.HI UR5, UR5, UR4, URZ, 0x7 ;  /* 0x0000000405057291 */ /* 0x000fc8000f8f383f */
[----:B------:R-:W-:-:S12]  /*10e0*/  USHF.R.S32.HI UR40, URZ, 0x7, UR5 ;  /* 0x000000073f287899 */ /* 0x000fd80008011405 */
.L_x_557:
[----:B01----:R-:W0:Y:S01]  /*10f0*/  S2R R3, SR_CgaCtaId ;  /* 0x0000000000037919 */ /* 0x003e220000008800 */
[----:B------:R-:W-:-:S04]  /*1100*/  MOV R0, 0x400 ;  /* 0x0000040000007802 */ /* 0x000fc80000000f00 */
[----:B0-----:R-:W-:-:S05]  /*1110*/  LEA R0, R3, R0, 0x18 ;  /* 0x0000000003007211 */ /* 0x001fca00078ec0ff */
[----:B------:R-:W-:-:S05]  /*1120*/  VIADD R0, R0, 0x800 ;  /* 0x0000080000007836 */ /* 0x000fca0000000000 */
[----:B------:R-:W-:-:S13]  /*1130*/  LOP3.LUT P0, RZ, R0, 0x3ff, RZ, 0xc0, !PT ;  /* 0x000003ff00ff7812 */ /* 0x000fda000780c0ff */
[----:B---34-:R-:W-:Y:S05]  /*1140*/  @!P0 BRA `(.L_x_13) ;  /* 0x0000000000408947 */ /* 0x018fea0003800000 */
[----:B------:R-:W-:Y:S01]  /*1150*/  MOV R0, 0x0 ;  /* 0x0000000000007802 */ /* 0x000fe20000000f00 */
[----:B------:R-:W-:Y:S01]  /*1160*/  ULDC.64 UR4, c[0x4][0x70] ;  /* 0x01001c0000047ab9 */ /* 0x000fe20000000a00 */
[----:B------:R-:W-:Y:S01]  /*1170*/  ULDC.64 UR6, c[0x4][0x8] ;  /* 0x0100020000067ab9 */ /* 0x000fe20000000a00 */
[----:B--2---:R-:W-:Y:S01]  /*1180*/  IMAD.U32 R4, RZ, RZ, UR4 ;  /* 0x00000004ff047e24 */ /* 0x004fe2000f8e00ff */
[----:B------:R0:W1:Y:S01]  /*1190*/  LDC.64 R14, c[0x4][R0] ;  /* 0x01000000000e7b82 */ /* 0x0000620000000a00 */
[----:B------:R-:W-:Y:S01]  /*11a0*/  IMAD.U32 R5, RZ, RZ, UR5 ;  /* 0x00000005ff057e24 */ /* 0x000fe2000f8e00ff */
[----:B------:R-:W-:Y:S01]  /*11b0*/  ULDC.64 UR4, c[0x4][0x78] ;  /* 0x01001e0000047ab9 */ /* 0x000fe20000000a00 */
[----:B------:R-:W-:Y:S02]  /*11c0*/  IMAD.U32 R10, RZ, RZ, UR6 ;  /* 0x00000006ff0a7e24 */ /* 0x000fe4000f8e00ff */
[----:B------:R-:W-:Y:S02]  /*11d0*/  IMAD.U32 R6, RZ, RZ, UR4 ;  /* 0x00000004ff067e24 */ /* 0x000fe4000f8e00ff */
[----:B------:R-:W-:-:S02]  /*11e0*/  IMAD.U32 R7, RZ, RZ, UR5 ;  /* 0x00000005ff077e24 */ /* 0x000fc4000f8e00ff */
[----:B------:R-:W-:Y:S02]  /*11f0*/  IMAD.U32 R11, RZ, RZ, UR7 ;  /* 0x00000007ff0b7e24 */ /* 0x000fe4000f8e00ff */
[----:B------:R-:W-:Y:S02]  /*1200*/  IMAD.MOV.U32 R8, RZ, RZ, 0x70 ;  /* 0x00000070ff087424 */ /* 0x000fe400078e00ff */
[----:B------:R-:W-:Y:S02]  /*1210*/  IMAD.MOV.U32 R12, RZ, RZ, 0x1 ;  /* 0x00000001ff0c7424 */ /* 0x000fe400078e00ff */
[----:B0-----:R-:W-:-:S07]  /*1220*/  IMAD.MOV.U32 R13, RZ, RZ, RZ ;  /* 0x000000ffff0d7224 */ /* 0x001fce00078e00ff */
[----:B------:R-:W-:-:S07]  /*1230*/  LEPC R20, `(.L_x_13) ;  /* 0x000000001014794e */ /* 0x000fce0000000000 */
[----:B-1-3-5:R-:W-:Y:S05]  /*1240*/  CALL.ABS.NOINC R14 ;  /* 0x000000000e007343 */ /* 0x02afea0003c00000 */
.L_x_13:
[----:B------:R-:W0:Y:S01]  /*1250*/  S2R R3, SR_CgaCtaId ;  /* 0x0000000000037919 */ /* 0x000e220000008800 */
[----:B------:R-:W-:-:S04]  /*1260*/  MOV R0, 0x400 ;  /* 0x0000040000007802 */ /* 0x000fc80000000f00 */
[----:B0-----:R-:W-:-:S05]  /*1270*/  LEA R0, R3, R0, 0x18 ;  /* 0x0000000003007211 */ /* 0x001fca00078ec0ff */
[----:B------:R-:W-:-:S05]  /*1280*/  VIADD R18, R0, 0x18800 ;  /* 0x0001880000127836 */ /* 0x000fca0000000000 */
[----:B------:R-:W-:-:S13]  /*1290*/  LOP3.LUT P0, RZ, R18, 0x3ff, RZ, 0xc0, !PT ;  /* 0x000003ff12ff7812 */ /* 0x000fda000780c0ff */
[----:B------:R-:W-:Y:S05]  /*12a0*/  @!P0 BRA `(.L_x_14) ;  /* 0x00000000007c8947 */ /* 0x000fea0003800000 */
[----:B---3--:R-:W-:Y:S01]  /*12b0*/  MOV R17, 0x0 ;  /* 0x0000000000117802 */ /* 0x008fe20000000f00 */
        /* <DEDUP_REMOVED lines=14> */
[----:B-1---5:R-:W-:Y:S05]  /*13a0*/  CALL.ABS.NOINC R14 ;  /* 0x000000000e007343 */ /* 0x022fea0003c00000 */
.L_x_15:
[----:B------:R0:W1:Y:S01]  /*13b0*/  LDC.64 R14, c[0x4][R17] ;  /* 0x01000000110e7b82 */ /* 0x0000620000000a00 */
[----:B------:R-:W-:Y:S01]  /*13c0*/  ULDC.64 UR4, c[0x4][0x70] ;  /* 0x01001c0000047ab9 */ /* 0x000fe20000000a00 */
[----:B------:R-:W-:Y:S01]  /*13d0*/  ULDC.64 UR6, c[0x4][0x10] ;  /* 0x0100040000067ab9 */ /* 0x000fe20000000a00 */
[----:B------:R-:W-:Y:S02]  /*13e0*/  IMAD.U32 R4, RZ, RZ, UR4 ;  /* 0x00000004ff047e24 */ /* 0x000fe4000f8e00ff */
        /* <DEDUP_REMOVED lines=10> */
[----:B-1----:R-:W-:Y:S05]  /*1490*/  CALL.ABS.NOINC R14 ;  /* 0x000000000e007343 */ /* 0x002fea0003c00000 */
.L_x_14:
[----:B---3--:R-:W0:Y:S01]  /*14a0*/  S2R R17, SR_TID.X ;  /* 0x0000000000117919 */ /* 0x008e220000002100 */
[----:B------:R-:W-:-:S06]  /*14b0*/  ULOP3.LUT UR4, UR43, 0x1, URZ, 0xfc, !UPT ;  /* 0x000000012b047892 */ /* 0x000fcc000f8efc3f */
[----:B------:R-:W-:Y:S01]  /*14c0*/  IMAD.U32 R0, RZ, RZ, UR4 ;  /* 0x00000004ff007e24 */ /* 0x000fe2000f8e00ff */
[----:B------:R-:W-:-:S04]  /*14d0*/  UMOV UR4, 0xffffffff ;  /* 0xffffffff00047882 */ /* 0x000fc80000000000 */
[----:B------:R-:W-:Y:S02]  /*14e0*/  ISETP.NE.AND P0, PT, R0, 0x3, PT ;  /* 0x000000030000780c */ /* 0x000fe40003f05270 */
[----:B0-----:R-:W-:-:S04]  /*14f0*/  LOP3.LUT R13, R17, 0x80, RZ, 0xc0, !PT ;  /* 0x00000080110d7812 */ /* 0x001fc800078ec0ff */
[----:B------:R-:W-:Y:S01]  /*1500*/  SHF.R.U32.HI R13, RZ, 0x7, R13 ;  /* 0x00000007ff0d7819 */ /* 0x000fe2000001160d */
[----:B------:R-:W-:Y:S06]  /*1510*/  BRA.DIV UR4, `(.L_x_16) ;  /* 0x00000262043c7947 */ /* 0x000fec000b800000 */
.L_x_584:
[----:B------:R-:W-:Y:S05]  /*1520*/  @!P0 BRA `(.L_x_17) ;  /* 0x0000000000048947 */ /* 0x000fea0003800000 */
[----:B------:R-:W-:Y:S01]  /*1530*/  BPT.TRAP 0x1 ;  /* 0x000000040000795c */ /* 0x000fe20000300000 */
.L_x_17:
[----:B------:R-:W0:Y:S01]  /*1540*/  S2UR UR5, SR_CgaCtaId ;  /* 0x00000000000579c3 */ /* 0x000e220000008800 */
[----:B------:R-:W-:Y:S01]  /*1550*/  UMOV UR4, 0x400 ;  /* 0x0000040000047882 */ /* 0x000fe20000000000 */
[----:B------:R-:W-:Y:S02]  /*1560*/  IMAD.U32 R0, RZ, RZ, UR38 ;  /* 0x00000026ff007e24 */ /* 0x000fe4000f8e00ff */
[----:B------:R-:W-:-:S03]  /*1570*/  IMAD.U32 R3, RZ, RZ, UR39 ;  /* 0x00000027ff037e24 */ /* 0x000fc6000f8e00ff */
[----:B------:R-:W-:Y:S01]  /*1580*/  SHF.L.U32 R0, R0, 0x1f, RZ ;  /* 0x0000001f00007819 */ /* 0x000fe200000006ff */
[----:B0-----:R-:W-:-:S06]  /*1590*/  ULEA UR4, UR5, UR4, 0x18 ;  /* 0x0000000405047291 */ /* 0x001fcc000f8ec03f */
[----:B------:R-:W-:-:S04]  /*15a0*/  IMAD.U32 R6, RZ, RZ, UR4 ;  /* 0x00000004ff067e24 */ /* 0x000fc8000f8e00ff */
[----:B------:R-:W-:-:S04]  /*15b0*/  IMAD R3, R3, 0x8, R6 ;  /* 0x0000000803037824 */ /* 0x000fc800078e0206 */
[----:B------:R0:W1:Y:S01]  /*15c0*/  SYNCS.PHASECHK.TRANS64.TRYWAIT P1, [R3+URZ], R0 ;  /* 0x00000000030075a7 */ /* 0x000062000802017f */
[----:B------:R-:W-:Y:S05]  /*15d0*/  @!P0 BRA `(.L_x_18) ;  /* 0x0000000000048947 */ /* 0x000fea0003800000 */
[----:B------:R-:W-:Y:S01]  /*15e0*/  BPT.TRAP 0x1 ;  /* 0x000000040000795c */ /* 0x000fe20000300000 */
.L_x_18:
[----:B-1----:R-:W-:Y:S05]  /*15f0*/  @P1 BRA `(.L_x_19) ;  /* 0x0000000000081947 */ /* 0x002fea0003800000 */
[----:B------:R-:W1:Y:S02]  /*1600*/  SYNCS.PHASECHK.TRANS64.TRYWAIT P1, [R3+URZ], R0 ;  /* 0x00000000030075a7 */ /* 0x000e64000802017f */
[----:B-1----:R-:W-:Y:S05]  /*1610*/  @!P1 BRA `(.L_x_20) ;  /* 0x0000026000189947 */ /* 0x002fea0003800000 */
.L_x_19:
[----:B------:R-:W-:-:S04]  /*1620*/  UIADD3 UR4, UR39, 0x1, URZ ;  /* 0x0000000127047890 */ /* 0x000fc8000fffe03f */
[----:B------:R-:W-:Y:S02]  /*1630*/  UISETP.NE.AND UP0, UPT, UR4, 0x3, UPT ;  /* 0x000000030400788c */ /* 0x000fe4000bf05270 */
[----:B------:R-:W-:Y:S02]  /*1640*/  IMAD.U32 R8, RZ, RZ, UR4 ;  /* 0x00000004ff087e24 */ /* 0x000fe4000f8e00ff */
[----:B------:R-:W-:Y:S02]  /*1650*/  USEL UR4, URZ, 0x1, UP0 ;  /* 0x000000013f047887 */ /* 0x000fe40008000000 */
[----:B------:R-:W-:Y:S02]  /*1660*/  PLOP3.LUT P1, PT, PT, PT, UP0, 0x80, 0x0 ;  /* 0x000000000000781c */ /* 0x000fe40003f2f008 */
[----:B------:R-:W-:Y:S02]  /*1670*/  ULOP3.LUT UR4, UR38, UR4, URZ, 0x3c, !UPT ;  /* 0x0000000426047292 */ /* 0x000fe4000f8e3c3f */
[----:B------:R-:W-:-:S04]  /*1680*/  SEL R8, R8, RZ, P1 ;  /* 0x000000ff08087207 */ /* 0x000fc80000800000 */
[----:B------:R-:W-:Y:S01]  /*1690*/  IMAD.U32 R9, RZ, RZ, UR4 ;  /* 0x00000004ff097e24 */ /* 0x000fe2000f8e00ff */
[----:B------:R-:W-:Y:S06]  /*16a0*/  @!P0 BRA `(.L_x_21) ;  /* 0x0000000000048947 */ /* 0x000fec0003800000 */
[----:B------:R-:W-:Y:S01]  /*16b0*/  BPT.TRAP 0x1 ;  /* 0x000000040000795c */ /* 0x000fe20000300000 */
.L_x_21:
[----:B------:R-:W2:Y:S01]  /*16c0*/  S2R R7, SR_TID.X ;  /* 0x0000000000077919 */ /* 0x000ea20000002100 */
[----:B------:R-:W-:Y:S01]  /*16d0*/  USHF.L.U32 UR4, UR39, 0xf, URZ ;  /* 0x0000000f27047899 */ /* 0x000fe2000800063f */
[----:B------:R-:W-:Y:S02]  /*16e0*/  IMAD.MOV.U32 R20, RZ, RZ, 0x90 ;  /* 0x00000090ff147424 */ /* 0x000fe400078e00ff */
[----:B------:R-:W-:Y:S02]  /*16f0*/  IMAD.U32 R22, RZ, RZ, UR40 ;  /* 0x00000028ff167e24 */ /* 0x000fe4000f8e00ff */
[C---:B--2---:R-:W-:Y:S01]  /*1700*/  IMAD.SHL.U32 R5, R7.reuse, 0x200, RZ ;  /* 0x0000020007057824 */ /* 0x044fe200078e00ff */
[C---:B01----:R-:W-:Y:S02]  /*1710*/  LOP3.LUT R0, R7.reuse, 0x2, RZ, 0xc0, !PT ;  /* 0x0000000207007812 */ /* 0x043fe400078ec0ff */
[----:B------:R-:W-:Y:S02]  /*1720*/  LOP3.LUT R4, R7, 0xe0, RZ, 0xc0, !PT ;  /* 0x000000e007047812 */ /* 0x000fe400078ec0ff */
[----:B------:R-:W-:Y:S01]  /*1730*/  LOP3.LUT R5, R5, 0x200, RZ, 0xc0, !PT ;  /* 0x0000020005057812 */ /* 0x000fe200078ec0ff */
[----:B------:R-:W-:Y:S01]  /*1740*/  IMAD.SHL.U32 R0, R0, 0x200, RZ ;  /* 0x0000020000007824 */ /* 0x000fe200078e00ff */
[----:B------:R-:W-:-:S02]  /*1750*/  SHF.R.U32.HI R3, RZ, 0x2, R7 ;  /* 0x00000002ff037819 */ /* 0x000fc40000011607 */
[----:B------:R-:W-:Y:S01]  /*1760*/  LEA.HI R4, R4, R5, RZ, 0x1f ;  /* 0x0000000504047211 */ /* 0x000fe200078ff8ff */
[----:B------:R-:W-:Y:S01]  /*1770*/  IMAD.SHL.U32 R5, R7, 0x40, RZ ;  /* 0x0000004007057824 */ /* 0x000fe200078e00ff */
[----:B------:R-:W-:Y:S02]  /*1780*/  LOP3.LUT R3, R3, 0x7, RZ, 0xc0, !PT ;  /* 0x0000000703037812 */ /* 0x000fe400078ec0ff */
[----:B------:R-:W-:Y:S01]  /*1790*/  R2P PR, R7, 0x60 ;  /* 0x0000006007007804 */ /* 0x000fe20000000000 */
[----:B------:R-:W-:Y:S01]  /*17a0*/  IMAD.MOV.U32 R7, RZ, RZ, 0x120 ;  /* 0x00000120ff077424 */ /* 0x000fe200078e00ff */
[----:B------:R-:W-:Y:S02]  /*17b0*/  LOP3.LUT R3, R0, 0xfffffe00, R3, 0xe2, !PT ;  /* 0xfffffe0000037812 */ /* 0x000fe400078ee203 */
[----:B------:R-:W-:Y:S02]  /*17c0*/  LOP3.LUT R4, R4, 0x40, R5, 0x78, !PT ;  /* 0x0000004004047812 */ /* 0x000fe400078e7805 */
[----:B------:R-:W-:-:S02]  /*17d0*/  SEL R20, R20, 0x70, !P5 ;  /* 0x0000007014147807 */ /* 0x000fc40006800000 */
[----:B------:R-:W-:Y:S01]  /*17e0*/  LOP3.LUT R19, R3, R4, RZ, 0xfc, !PT ;  /* 0x0000000403137212 */ /* 0x000fe200078efcff */
[----:B------:R-:W-:Y:S01]  /*17f0*/  IMAD R3, R8, 0x8, R6 ;  /* 0x0000000808037824 */ /* 0x000fe200078e0206 */
[----:B------:R-:W-:Y:S02]  /*1800*/  SEL R7, R7, 0xe0, !P6 ;  /* 0x000000e007077807 */ /* 0x000fe40007000000 */
[----:B------:R-:W-:Y:S02]  /*1810*/  LOP3.LUT R5, R19, UR4, RZ, 0xfc, !PT ;  /* 0x0000000413057c12 */ /* 0x000fe4000f8efcff */
[----:B------:R-:W-:Y:S02]  /*1820*/  SHF.L.U32 R0, R9, 0x1f, RZ ;  /* 0x0000001f09007819 */ /* 0x000fe400000006ff */
[----:B------:R-:W-:Y:S01]  /*1830*/  ISETP.NE.AND P2, PT, R22, 0x1, PT ;  /* 0x000000011600780c */ /* 0x000fe20003f45270 */
[----:B------:R-:W-:Y:S01]  /*1840*/  IMAD.IADD R5, R6, 0x1, R5 ;  /* 0x0000000106057824 */ /* 0x000fe200078e0205 */
[----:B------:R0:W1:Y:S11]  /*1850*/  SYNCS.PHASECHK.TRANS64.TRYWAIT P1, [R3+URZ], R0 ;  /* 0x00000000030075a7 */ /* 0x000076000802017f */
[----:B------:R-:W-:Y:S05]  /*1860*/  WARPSYNC.ALL ;  /* 0x0000000000007948 */ /* 0x000fea0003800000 */
[C---:B------:R-:W-:Y:S01]  /*1870*/  IMAD.IADD R82, R5.reuse, 0x1, R20 ;  /* 0x0000000105527824 */ /* 0x040fe200078e0214 */
[----:B------:R-:W-:Y:S01]  /*1880*/  LDS.U8 R10, [R5+0x808] ;  /* 0x00080800050a7984 */ /* 0x000fe20000000000 */
[----:B------:R-:W-:Y:S02]  /*1890*/  IMAD.IADD R61, R5, 0x1, R7 ;  /* 0x00000001053d7824 */ /* 0x000fe400078e0207 */
[----:B------:R-:W-:Y:S01]  /*18a0*/  IMAD.IADD R63, R7, 0x1, R82 ;  /* 0x00000001073f7824 */ /* 0x000fe200078e0252 */
[----:B------:R-:W-:Y:S04]  /*18b0*/  LDS.U8 R12, [R5+0x1000] ;  /* 0x00100000050c7984 */ /* 0x000fe80000000000 */
[----:B------:R-:W2:Y:S04]  /*18c0*/  LDS.U8 R15, [R82+0x808] ;  /* 0x00080800520f7984 */ /* 0x000ea80000000000 */
[----:B------:R-:W3:Y:S04]  /*18d0*/  LDS.U8 R21, [R82+0x1000] ;  /* 0x0010000052157984 */ /* 0x000ee80000000000 */
[----:B------:R-:W4:Y:S04]  /*18e0*/  LDS.U8 R17, [R61+0x808] ;  /* 0x000808003d117984 */ /* 0x000f280000000000 */
[----:B------:R-:W0:Y:S04]  /*18f0*/  LDS.U8 R23, [R61+0x1000] ;  /* 0x001000003d177984 */ /* 0x000e280000000000 */
[----:B------:R-:W-:Y:S04]  /*1900*/  LDS.U8 R14, [R5+0x1008] ;  /* 0x00100800050e7984 */ /* 0x000fe80000000000 */
[----:B------:R-:W1:Y:S04]  /*1910*/  LDS.U8 R25, [R82+0x1008] ;  /* 0x0010080052197984 */ /* 0x000e680000000000 */
[----:B------:R-:W-:Y:S04]  /*1920*/  LDS.U8 R4, [R5+0x800] ;  /* 0x0008000005047984 */ /* 0x000fe80000000000 */
[----:B------:R-:W1:Y:S04]  /*1930*/  LDS.U8 R11, [R82+0x800] ;  /* 0x00080000520b7984 */ /* 0x000e680000000000 */
[----:B------:R-:W1:Y:S04]  /*1940*/  LDS.U8 R13, [R61+0x800] ;  /* 0x000800003d0d7984 */ /* 0x000e680000000000 */
[----:B------:R-:W1:Y:S01]  /*1950*/  LDS.U8 R27, [R61+0x1008] ;  /* 0x001008003d1b7984 */ /* 0x000e620000000000 */
[----:B--2---:R-:W-:-:S03]  /*1960*/  PRMT R10, R15, 0x7604, R10 ;  /* 0x000076040f0a7816 */ /* 0x004fc6000000000a */
[----:B------:R-:W-:Y:S01]  /*1970*/  LDS.U8 R29, [R5+0x1800] ;  /* 0x00180000051d7984 */ /* 0x000fe20000000000 */
[----:B---3--:R-:W-:-:S03]  /*1980*/  PRMT R12, R21, 0x7604, R12 ;  /* 0x00007604150c7816 */ /* 0x008fc6000000000c */
[----:B------:R-:W-:Y:S01]  /*1990*/  LDS.U8 R15, [R5+0x4800] ;  /* 0x00480000050f7984 */ /* 0x000fe20000000000 */
[----:B----4-:R-:W-:-:S03]  /*19a0*/  PRMT R10, R17, 0x7054, R10 ;  /* 0x00007054110a7816 */ /* 0x010fc6000000000a */
[----:B------:R-:W-:Y:S01]  /*19b0*/  LDS.U8 R21, [R5+0x5000] ;  /* 0x0050000005157984 */ /* 0x000fe20000000000 */
[----:B0-----:R-:W-:-:S03]  /*19c0*/  PRMT R12, R23, 0x7054, R12 ;  /* 0x00007054170c7816 */ /* 0x001fc6000000000c */
[----:B------:R-:W-:Y:S04]  /*19d0*/  LDS.U8 R17, [R5+0x4808] ;  /* 0x0048080005117984 */ /* 0x000fe80000000000 */
[----:B------:R-:W-:Y:S01]  /*19e0*/  LDS.U8 R23, [R5+0x5008] ;  /* 0x0050080005177984 */ /* 0x000fe20000000000 */
[----:B-1----:R-:W-:-:S03]  /*19f0*/  PRMT R14, R25, 0x7604, R14 ;  /* 0x00007604190e7816 */ /* 0x002fc6000000000e */
[----:B------:R-:W-:Y:S04]  /*1a00*/  LDS.U8 R31, [R5+0x1808] ;  /* 0x00180800051f7984 */ /* 0x000fe80000000000 */
[----:B------:R-:W-:Y:S01]  /*1a10*/  LDS.U8 R33, [R5+0x2000] ;  /* 0x0020000005217984 */ /* 0x000fe20000000000 */
[----:B------:R-:W-:-:S03]  /*1a20*/  PRMT R4, R11, 0x7604, R4 ;  /* 0x000076040b047816 */ /* 0x000fc60000000004 */
[----:B------:R-:W-:Y:S01]  /*1a30*/  LDS.U8 R35, [R5+0x2008] ;  /* 0x0020080005237984 */ /* 0x000fe20000000000 */
[----:B------:R-:W-:-:S03]  /*1a40*/  PRMT R4, R13, 0x7054, R4 ;  /* 0x000070540d047816 */ /* 0x000fc60000000004 */
[----:B------:R-:W-:Y:S01]  /*1a50*/  LDS.U8 R37, [R5+0x5800] ;  /* 0x0058000005257984 */ /* 0x000fe20000000000 */
[----:B------:R-:W-:-:S03]  /*1a60*/  PRMT R27, R27, 0x7054, R14 ;  /* 0x000070541b1b7816 */ /* 0x000fc6000000000e */
[----:B------:R-:W-:Y:S04]  /*1a70*/  LDS.U8 R39, [R5+0x5808] ;  /* 0x0058080005277984 */ /* 0x000fe80000000000 */
[----:B------:R-:W-:Y:S04]  /*1a80*/  LDS.U8 R41, [R5+0x6000] ;  /* 0x0060000005297984 */ /* 0x000fe80000000000 */
[----:B------:R-:W-:Y:S04]  /*1a90*/  LDS.U8 R43, [R5+0x6008] ;  /* 0x00600800052b7984 */ /* 0x000fe80000000000 */
[----:B------:R-:W0:Y:S04]  /*1aa0*/  LDS.U8 R22, [R82+0x4800] ;  /* 0x0048000052167984 */ /* 0x000e280000000000 */
[----:B------:R-:W1:Y:S04]  /*1ab0*/  LDS.U8 R26, [R82+0x4808] ;  /* 0x00480800521a7984 */ /* 0x000e680000000000 */
[----:B------:R-:W2:Y:S04]  /*1ac0*/  LDS.U8 R32, [R82+0x5000] ;  /* 0x0050000052207984 */ /* 0x000ea80000000000 */
[----:B------:R-:W3:Y:S04]  /*1ad0*/  LDS.U8 R36, [R82+0x5008] ;  /* 0x0050080052247984 */ /* 0x000ee80000000000 */
[----:B------:R-:W4:Y:S04]  /*1ae0*/  LDS.U8 R42, [R82+0x1800] ;  /* 0x00180000522a7984 */ /* 0x000f280000000000 */
[----:B------:R-:W4:Y:S04]  /*1af0*/  LDS.U8 R46, [R82+0x1808] ;  /* 0x00180800522e7984 */ /* 0x000f280000000000 */
[----:B------:R-:W4:Y:S04]  /*1b00*/  LDS.U8 R52, [R82+0x2000] ;  /* 0x0020000052347984 */ /* 0x000f280000000000 */
[----:B------:R-:W4:Y:S04]  /*1b10*/  LDS.U8 R56, [R82+0x2008] ;  /* 0x0020080052387984 */ /* 0x000f280000000000 */
[----:B------:R-:W4:Y:S04]  /*1b20*/  LDS.U8 R62, [R82+0x5800] ;  /* 0x00580000523e7984 */ /* 0x000f280000000000 */
[----:B------:R-:W4:Y:S04]  /*1b30*/  LDS.U8 R66, [R82+0x5808] ;  /* 0x0058080052427984 */ /* 0x000f280000000000 */
[----:B------:R-:W4:Y:S01]  /*1b40*/  LDS.U8 R72, [R82+0x6000] ;  /* 0x0060000052487984 */ /* 0x000f220000000000 */
[----:B0-----:R-:W-:-:S03]  /*1b50*/  PRMT R15, R22, 0x7604, R15 ;  /* 0x00007604160f7816 */ /* 0x001fc6000000000f */
[----:B------:R-:W0:Y:S01]  /*1b60*/  LDS.U8 R76, [R82+0x6008] ;  /* 0x00600800524c7984 */ /* 0x000e220000000000 */
[----:B-1----:R-:W-:-:S03]  /*1b70*/  PRMT R17, R26, 0x7604, R17 ;  /* 0x000076041a117816 */ /* 0x002fc60000000011 */
[----:B------:R-:W1:Y:S01]  /*1b80*/  LDS.U8 R24, [R61+0x4800] ;  /* 0x004800003d187984 */ /* 0x000e620000000000 */
[----:B--2---:R-:W-:-:S03]  /*1b90*/  PRMT R21, R32, 0x7604, R21 ;  /* 0x0000760420157816 */ /* 0x004fc60000000015 */
[----:B------:R-:W2:Y:S01]  /*1ba0*/  LDS.U8 R28, [R61+0x4808] ;  /* 0x004808003d1c7984 */ /* 0x000ea20000000000 */
[----:B---3--:R-:W-:-:S03]  /*1bb0*/  PRMT R23, R36, 0x7604, R23 ;  /* 0x0000760424177816 */ /* 0x008fc60000000017 */
[----:B------:R-:W3:Y:S01]  /*1bc0*/  LDS.U8 R34, [R61+0x5000] ;  /* 0x005000003d227984 */ /* 0x000ee20000000000 */
[----:B----4-:R-:W-:-:S03]  /*1bd0*/  PRMT R29, R42, 0x7604, R29 ;  /* 0x000076042a1d7816 */ /* 0x010fc6000000001d */
[----:B------:R-:W4:Y:S01]  /*1be0*/  LDS.U8 R38, [R61+0x5008] ;  /* 0x005008003d267984 */ /* 0x000f220000000000 */
[----:B------:R-:W-:-:S03]  /*1bf0*/  PRMT R31, R46, 0x7604, R31 ;  /* 0x000076042e1f7816 */ /* 0x000fc6000000001f */
        /* <DEDUP_REMOVED lines=47> */
[----:B------:R-:W-:Y:S02]  /*1ef0*/  PRMT R177, R30, 0x654, R17 ;  /* 0x000006541eb17816 */ /* 0x000fe40000000011 */
[----:B------:R-:W-:Y:S02]  /*1f00*/  PRMT R178, R178, 0x654, R21 ;  /* 0x00000654b2b27816 */ /* 0x000fe40000000015 */
[----:B------:R-:W-:Y:S02]  /*1f10*/  PRMT R179, R40, 0x654, R23 ;  /* 0x0000065428b37816 */ /* 0x000fe40000000017 */
[----:B------:R-:W-:Y:S02]  /*1f20*/  PRMT R172, R172, 0x654, R29 ;  /* 0x00000654acac7816 */ /* 0x000fe4000000001d */
[----:B0-----:R-:W-:Y:S02]  /*1f30*/  PRMT R173, R50, 0x654, R31 ;  /* 0x0000065432ad7816 */ /* 0x001fe4000000001f */
[----:B-1----:R-:W-:-:S02]  /*1f40*/  PRMT R174, R174, 0x654, R33 ;  /* 0x00000654aeae7816 */ /* 0x002fc40000000021 */
[----:B--2---:R-:W-:Y:S02]  /*1f50*/  PRMT R175, R60, 0x654, R35 ;  /* 0x000006543caf7816 */ /* 0x004fe40000000023 */
[----:B---3--:R-:W-:Y:S02]  /*1f60*/  PRMT R168, R168, 0x654, R37 ;  /* 0x00000654a8a87816 */ /* 0x008fe40000000025 */
[----:B----4-:R-:W-:Y:S02]  /*1f70*/  PRMT R169, R70, 0x654, R39 ;  /* 0x0000065446a97816 */ /* 0x010fe40000000027 */
[----:B------:R-:W-:Y:S02]  /*1f80*/  PRMT R170, R170, 0x654, R41 ;  /* 0x00000654aaaa7816 */ /* 0x000fe40000000029 */
[----:B------:R-:W-:Y:S01]  /*1f90*/  PRMT R171, R80, 0x654, R43 ;  /* 0x0000065450ab7816 */ /* 0x000fe2000000002b */
[----:B------:R-:W-:Y:S01]  /*1fa0*/  LDS.U8 R12, [R5+0x3000] ;  /* 0x00300000050c7984 */ /* 0x000fe20000000000 */
[----:B------:R-:W-:Y:S01]  /*1fb0*/  R2UR UR4, R18 ;  /* 0x00000000120472ca */ /* 0x000fe200000e0000 */
[----:B------:R-:W-:-:S02]  /*1fc0*/  UMOV UR7, 0x40000040 ;  /* 0x4000004000077882 */ /* 0x000fc40000000000 */
[----:B------:R-:W0:Y:S04]  /*1fd0*/  LDS.U8 R17, [R82+0x3000] ;  /* 0x0030000052117984 */ /* 0x000e280000000000 */
[----:B------:R-:W-:Y:S04]  /*1fe0*/  LDS.U8 R14, [R5+0x3008] ;  /* 0x00300800050e7984 */ /* 0x000fe80000000000 */
[----:B------:R-:W1:Y:S02]  /*1ff0*/  LDS.U8 R23, [R82+0x3008] ;  /* 0x0030080052177984 */ /* 0x000e640000000000 */
[----:B------:R-:W-:-:S02]  /*2000*/  USHF.R.U32.HI UR4, URZ, 0x4, UR4 ;  /* 0x000000043f047899 */ /* 0x000fc40008011604 */
[----:B------:R-:W-:Y:S02]  /*2010*/  LDS.U8 R4, [R5+0x2800] ;  /* 0x0028000005047984 */ /* 0x000fe40000000000 */
[----:B------:R-:W-:Y:S02]  /*2020*/  ULOP3.LUT UR4, UR4, 0x3fff, URZ, 0xc0, !UPT ;  /* 0x00003fff04047892 */ /* 0x000fe4000f8ec03f */
[----:B------:R-:W2:Y:S02]  /*2030*/  LDS.U8 R11, [R82+0x2800] ;  /* 0x00280000520b7984 */ /* 0x000ea40000000000 */
[----:B------:R-:W-:Y:S02]  /*2040*/  ULOP3.LUT UR4, UR4, 0x10000, URZ, 0xfc, !UPT ;  /* 0x0001000004047892 */ /* 0x000fe4000f8efc3f */
[----:B------:R-:W-:Y:S02]  /*2050*/  LDS.U8 R10, [R5+0x2808] ;  /* 0x00280800050a7984 */ /* 0x000fe40000000000 */
[----:B------:R-:W-:-:S02]  /*2060*/  ULEA UR6, UR39, UR4, 0xb ;  /* 0x0000000427067291 */ /* 0x000fc4000f8e583f */
[----:B------:R-:W3:Y:S04]  /*2070*/  LDS.U8 R15, [R82+0x2808] ;  /* 0x00280800520f7984 */ /* 0x000ee80000000000 */
[----:B------:R-:W-:Y:S04]  /*2080*/  LDS.U8 R22, [R5+0x6800] ;  /* 0x0068000005167984 */ /* 0x000fe80000000000 */
[----:B------:R-:W4:Y:S04]  /*2090*/  LDS.U8 R29, [R82+0x6800] ;  /* 0x00680000521d7984 */ /* 0x000f280000000000 */
[----:B------:R-:W4:Y:S04]  /*20a0*/  LDS.U8 R21, [R61+0x3000] ;  /* 0x003000003d157984 */ /* 0x000f280000000000 */
[----:B------:R-:W4:Y:S01]  /*20b0*/  LDS.U8 R159, [R61+0x3008] ;  /* 0x003008003d9f7984 */ /* 0x000f220000000000 */
[----:B0-----:R-:W-:-:S03]  /*20c0*/  PRMT R12, R17, 0x7604, R12 ;  /* 0x00007604110c7816 */ /* 0x001fc6000000000c */
[----:B------:R-:W0:Y:S04]  /*20d0*/  LDS.U8 R13, [R61+0x2800] ;  /* 0x002800003d0d7984 */ /* 0x000e280000000000 */
[----:B------:R-:W0:Y:S01]  /*20e0*/  LDS.U8 R157, [R61+0x2808] ;  /* 0x002808003d9d7984 */ /* 0x000e220000000000 */
[----:B-1----:R-:W-:-:S03]  /*20f0*/  PRMT R14, R23, 0x7604, R14 ;  /* 0x00007604170e7816 */ /* 0x002fc6000000000e */
[----:B------:R-:W-:Y:S04]  /*2100*/  LDS.U8 R166, [R63+0x4000] ;  /* 0x004000003fa67984 */ /* 0x000fe80000000000 */
[----:B------:R-:W-:Y:S01]  /*2110*/  LDS.U8 R167, [R63+0x4008] ;  /* 0x004008003fa77984 */ /* 0x000fe20000000000 */
[----:B--2---:R-:W-:-:S03]  /*2120*/  PRMT R4, R11, 0x7604, R4 ;  /* 0x000076040b047816 */ /* 0x004fc60000000004 */
[----:B------:R-:W-:Y:S04]  /*2130*/  LDS.U8 R164, [R63+0x3800] ;  /* 0x003800003fa47984 */ /* 0x000fe80000000000 */
[----:B------:R-:W-:Y:S01]  /*2140*/  LDS.U8 R165, [R63+0x3808] ;  /* 0x003808003fa57984 */ /* 0x000fe20000000000 */
[----:B---3--:R-:W-:-:S03]  /*2150*/  PRMT R10, R15, 0x7604, R10 ;  /* 0x000076040f0a7816 */ /* 0x008fc6000000000a */
[----:B------:R-:W1:Y:S04]  /*2160*/  LDS.U8 R31, [R61+0x6800] ;  /* 0x006800003d1f7984 */ /* 0x000e680000000000 */
[----:B------:R-:W-:Y:S01]  /*2170*/  LDS.U8 R162, [R63+0x8000] ;  /* 0x008000003fa27984 */ /* 0x000fe20000000000 */
[----:B----4-:R-:W-:-:S03]  /*2180*/  PRMT R22, R29, 0x7604, R22 ;  /* 0x000076041d167816 */ /* 0x010fc60000000016 */
[----:B------:R-:W-:Y:S01]  /*2190*/  LDS.U8 R163, [R63+0x8008] ;  /* 0x008008003fa37984 */ /* 0x000fe20000000000 */
[----:B------:R-:W-:-:S03]  /*21a0*/  PRMT R158, R21, 0x7054, R12 ;  /* 0x00007054159e7816 */ /* 0x000fc6000000000c */
[----:B------:R-:W-:Y:S01]  /*21b0*/  LDS.U8 R160, [R63+0x7800] ;  /* 0x007800003fa07984 */ /* 0x000fe20000000000 */
[----:B------:R-:W-:-:S03]  /*21c0*/  PRMT R159, R159, 0x7054, R14 ;  /* 0x000070549f9f7816 */ /* 0x000fc6000000000e */
[----:B------:R-:W-:Y:S01]  /*21d0*/  LDS.U8 R161, [R63+0x7808] ;  /* 0x007808003fa17984 */ /* 0x000fe20000000000 */
[----:B0-----:R-:W-:-:S03]  /*21e0*/  PRMT R156, R13, 0x7054, R4 ;  /* 0x000070540d9c7816 */ /* 0x001fc60000000004 */
[----:B------:R-:W-:Y:S01]  /*21f0*/  LDS.U8 R154, [R63+0x7000] ;  /* 0x007000003f9a7984 */ /* 0x000fe20000000000 */
[----:B------:R-:W-:-:S03]  /*2200*/  PRMT R157, R157, 0x7054, R10 ;  /* 0x000070549d9d7816 */ /* 0x000fc6000000000a */
[----:B------:R-:W-:Y:S04]  /*2210*/  LDS.U8 R155, [R63+0x7008] ;  /* 0x007008003f9b7984 */ /* 0x000fe80000000000 */
[----:B------:R-:W-:Y:S04]  /*2220*/  LDS.U8 R59, [R61+0x8008] ;  /* 0x008008003d3b7984 */ /* 0x000fe80000000000 */
[----:B------:R-:W-:Y:S04]  /*2230*/  LDS.U8 R57, [R82+0x8008] ;  /* 0x0080080052397984 */ /* 0x000fe80000000000 */
[----:B------:R-:W-:Y:S04]  /*2240*/  LDS.U8 R55, [R61+0x8000] ;  /* 0x008000003d377984 */ /* 0x000fe80000000000 */
[----:B------:R-:W-:Y:S01]  /*2250*/  LDS.U8 R53, [R82+0x8000] ;  /* 0x0080000052357984 */ /* 0x000fe20000000000 */
[----:B-1----:R-:W-:-:S03]  /*2260*/  PRMT R152, R31, 0x7054, R22 ;  /* 0x000070541f987816 */ /* 0x002fc60000000016 */
[----:B------:R-:W-:Y:S04]  /*2270*/  LDS.U8 R51, [R61+0x7808] ;  /* 0x007808003d337984 */ /* 0x000fe80000000000 */
[----:B------:R-:W-:Y:S04]  /*2280*/  LDS.U8 R49, [R82+0x7808] ;  /* 0x0078080052317984 */ /* 0x000fe80000000000 */
[----:B------:R-:W-:Y:S04]  /*2290*/  LDS.U8 R28, [R5+0x6808] ;  /* 0x00680800051c7984 */ /* 0x000fe80000000000 */
[----:B------:R-:W0:Y:S04]  /*22a0*/  LDS.U8 R33, [R82+0x6808] ;  /* 0x0068080052217984 */ /* 0x000e280000000000 */
[----:B------:R-:W-:Y:S04]  /*22b0*/  LDS.U8 R30, [R5+0x7000] ;  /* 0x00700000051e7984 */ /* 0x000fe80000000000 */
[----:B------:R-:W1:Y:S04]  /*22c0*/  LDS.U8 R35, [R82+0x7000] ;  /* 0x0070000052237984 */ /* 0x000e680000000000 */
[----:B------:R-:W2:Y:S04]  /*22d0*/  LDS.U8 R47, [R61+0x7800] ;  /* 0x007800003d2f7984 */ /* 0x000ea80000000000 */
[----:B------:R-:W-:Y:S04]  /*22e0*/  LDS.U8 R45, [R82+0x7800] ;  /* 0x00780000522d7984 */ /* 0x000fe80000000000 */
[----:B------:R-:W-:Y:S04]  /*22f0*/  STL [R1+0x40c], R20 ;  /* 0x00040c1401007387 */ /* 0x000fe80000100800 */
[----:B------:R-:W-:Y:S04]  /*2300*/  STL [R1+0x408], R19 ;  /* 0x0004081301007387 */ /* 0x000fe80000100800 */
[----:B-----5:R-:W-:Y:S04]  /*2310*/  STL [R1+0x404], R16 ;  /* 0x0004041001007387 */ /* 0x020fe80000100800 */
[----:B------:R-:W-:Y:S04]  /*2320*/  STL [R1+0x400], R9 ;  /* 0x0004000901007387 */ /* 0x000fe80000100800 */
[----:B------:R-:W-:Y:S04]  /*2330*/  STL [R1+0x3fc], R8 ;  /* 0x0003fc0801007387 */ /* 0x000fe80000100800 */
[----:B------:R-:W-:Y:S01]  /*2340*/  STL [R1+0x3f8], R7 ;  /* 0x0003f80701007387 */ /* 0x000fe20000100800 */
[----:B0-----:R-:W-:-:S03]  /*2350*/  PRMT R28, R33, 0x7604, R28 ;  /* 0x00007604211c7816 */ /* 0x001fc6000000001c */
[----:B------:R-:W-:Y:S04]  /*2360*/  STL [R1+0x3f4], R6 ;  /* 0x0003f40601007387 */ /* 0x000fe80000100800 */
[----:B------:R-:W-:Y:S01]  /*2370*/  STL [R1+0x3f0], R3 ;  /* 0x0003f00301007387 */ /* 0x000fe20000100800 */
[----:B-1----:R-:W-:-:S03]  /*2380*/  PRMT R30, R35, 0x7604, R30 ;  /* 0x00007604231e7816 */ /* 0x002fc6000000001e */
[----:B------:R-:W-:Y:S04]  /*2390*/  STL [R1+0x3ec], R2 ;  /* 0x0003ec0201007387 */ /* 0x000fe80000100800 */
[----:B------:R-:W-:Y:S04]  /*23a0*/  STL [R1+0x3e8], R0 ;  /* 0x0003e80001007387 */ /* 0x000fe80000100800 */
[----:B------:R-:W-:Y:S04]  /*23b0*/  STL.64 [R1+0x878], R170 ;  /* 0x000878aa01007387 */ /* 0x000fe80000100a00 */
        /* <DEDUP_REMOVED lines=8> */
[----:B------:R-:W-:Y:S04]  /*2440*/  STL [R1+0x830], R152 ;  /* 0x0008309801007387 */ /* 0x000fe80000100800 */
[----:B------:R-:W-:Y:S04]  /*2450*/  STL [R1+0x82c], R59 ;  /* 0x00082c3b01007387 */ /* 0x000fe80000100800 */
[----:B------:R-:W-:Y:S04]  /*2460*/  STL [R1+0x828], R57 ;  /* 0x0008283901007387 */ /* 0x000fe80000100800 */
[----:B------:R-:W-:Y:S04]  /*2470*/  STL [R1+0x824], R55 ;  /* 0x0008243701007387 */ /* 0x000fe80000100800 */
[----:B------:R-:W-:Y:S04]  /*2480*/  STL [R1+0x820], R53 ;  /* 0x0008203501007387 */ /* 0x000fe80000100800 */
[----:B------:R-:W-:Y:S04]  /*2490*/  STL [R1+0x81c], R51 ;  /* 0x00081c3301007387 */ /* 0x000fe80000100800 */
[----:B------:R-:W-:Y:S04]  /*24a0*/  STL [R1+0x818], R49 ;  /* 0x0008183101007387 */ /* 0x000fe80000100800 */
[----:B------:R-:W-:Y:S04]  /*24b0*/  LDS.U8 R14, [R5+0x7008] ;  /* 0x00700800050e7984 */ /* 0x000fe80000000000 */
        /* <DEDUP_REMOVED lines=8> */
[----:B--2---:R-:W-:Y:S04]  /*2540*/  STL [R1+0x814], R47 ;  /* 0x0008142f01007387 */ /* 0x004fe80000100800 */
        /* <DEDUP_REMOVED lines=14> */
[----:B------:R-:W-:Y:S01]  /*2630*/  LDS.U8 R5, [R63+0x2800] ;  /* 0x002800003f057984 */ /* 0x000fe20000000000 */
[----:B--2---:R-:W-:-:S03]  /*2640*/  PRMT R14, R21, 0x7604, R14 ;  /* 0x00007604150e7816 */ /* 0x004fc6000000000e */
[----:B------:R-:W-:Y:S01]  /*2650*/  LDS.U8 R4, [R63+0x2808] ;  /* 0x002808003f047984 */ /* 0x000fe20000000000 */
[----:B---3--:R-:W-:-:S03]  /*2660*/  PRMT R18, R29, 0x7604, R18 ;  /* 0x000076041d127816 */ /* 0x008fc60000000012 */
[----:B------:R-:W-:Y:S01]  /*2670*/  LDS.U8 R11, [R63+0x3000] ;  /* 0x003000003f0b7984 */ /* 0x000fe20000000000 */
[----:B----4-:R-:W-:-:S03]  /*2680*/  PRMT R22, R33, 0x7604, R22 ;  /* 0x0000760421167816 */ /* 0x010fc60000000016 */
[----:B------:R-:W-:Y:S01]  /*2690*/  LDS.U8 R10, [R63+0x3008] ;  /* 0x003008003f0a7984 */ /* 0x000fe20000000000 */
[----:B------:R-:W-:-:S03]  /*26a0*/  PRMT R14, R23, 0x7054, R14 ;  /* 0x00007054170e7816 */ /* 0x000fc6000000000e */
[----:B------:R-:W-:Y:S01]  /*26b0*/  LDS.U8 R13, [R63+0x6800] ;  /* 0x006800003f0d7984 */ /* 0x000fe20000000000 */
[----:B------:R-:W-:-:S03]  /*26c0*/  PRMT R31, R31, 0x7054, R18 ;  /* 0x000070541f1f7816 */ /* 0x000fc60000000012 */
[----:B------:R-:W1:Y:S01]  /*26d0*/  LDS.U8 R12, [R63+0x6808] ;  /* 0x006808003f0c7984 */ /* 0x000e620000000000 */
[----:B------:R-:W-:-:S03]  /*26e0*/  PRMT R22, R35, 0x7054, R22 ;  /* 0x0000705423167816 */ /* 0x000fc60000000016 */
[----:B------:R2:W-:Y:S01]  /*26f0*/  STL [R1+0x810], R45 ;  /* 0x0008102d01007387 */ /* 0x0005e20000100800 */
[----:B------:R-:W-:Y:S02]  /*2700*/  PRMT R32, R37, 0x7604, R32 ;  /* 0x0000760425207816 */ /* 0x000fe40000000020 */
[----:B------:R-:W-:Y:S01]  /*2710*/  PRMT R34, R41, 0x7604, R34 ;  /* 0x0000760429227816 */ /* 0x000fe20000000022 */
[----:B--2---:R-:W-:-:S06]  /*2720*/  WARPGROUP.ARRIVE ;  /* 0x00000000000079c5 */ /* 0x004fcc0000000000 */
[----:B------:R-:W-:Y:S03]  /*2730*/  QGMMA.64x256x32.F32.E5M2.E5M2 R44, R24, gdesc[UR4], RZ, !UPT, gsb0 ;  /* 0x03e00004182c7df3 */ /* 0x000fe6000c0038ff */
[----:B------:R-:W-:Y:S02]  /*2740*/  WARPGROUP.DEPBAR.LE gsb0, 0x0 ;  /* 0x00008000000079c5 */ /* 0x000fe40000010000 */
[----:B------:R-:W-:Y:S01]  /*2750*/  STL.64 [R1], R44 ;  /* 0x0000002c01007387 */ /* 0x000fe20000100a00 */
[----:B------:R-:W-:Y:S02]  /*2760*/  IMAD.MOV.U32 R2, RZ, RZ, R170 ;  /* 0x000000ffff027224 */ /* 0x000fe400078e00aa */
[----:B------:R-:W-:Y:S01]  /*2770*/  IMAD.MOV.U32 R0, RZ, RZ, R171 ;  /* 0x000000ffff007224 */ /* 0x000fe200078e00ab */
[----:B------:R-:W-:Y:S01]  /*2780*/  STL.64 [R1+0x8], R46 ;  /* 0x0000082e01007387 */ /* 0x000fe20000100a00 */
[----:B------:R-:W-:-:S02]  /*2790*/  IMAD.MOV.U32 R6, RZ, RZ, R168 ;  /* 0x000000ffff067224 */ /* 0x000fc400078e00a8 */
[----:B------:R-:W-:Y:S01]  /*27a0*/  IMAD.MOV.U32 R3, RZ, RZ, R169 ;  /* 0x000000ffff037224 */ /* 0x000fe200078e00a9 */
[----:B------:R-:W-:Y:S01]  /*27b0*/  STL.64 [R1+0x10], R48 ;  /* 0x0000103001007387 */ /* 0x000fe20000100a00 */
[----:B------:R-:W-:Y:S02]  /*27c0*/  IMAD.MOV.U32 R8, RZ, RZ, R166 ;  /* 0x000000ffff087224 */ /* 0x000fe400078e00a6 */
[----:B------:R-:W-:Y:S01]  /*27d0*/  IMAD.MOV.U32 R7, RZ, RZ, R167 ;  /* 0x000000ffff077224 */ /* 0x000fe200078e00a7 */
[----:B------:R-:W-:Y:S01]  /*27e0*/  STL.64 [R1+0x18], R50 ;  /* 0x0000183201007387 */ /* 0x000fe20000100a00 */
        /* <DEDUP_REMOVED lines=11> */
[----:B------:R2:W-:Y:S01]  /*28a0*/  STL.64 [R1+0x38], R58 ;  /* 0x0000383a01007387 */ /* 0x0005e20000100a00 */
[----:B------:R-:W-:-:S02]  /*28b0*/  IMAD.MOV.U32 R182, RZ, RZ, R156 ;  /* 0x000000ffffb67224 */ /* 0x000fc400078e009c */
[----:B------:R-:W-:Y:S01]  /*28c0*/  IMAD.MOV.U32 R181, RZ, RZ, R157 ;  /* 0x000000ffffb57224 */ /* 0x000fe200078e009d */
[----:B------:R-:W-:Y:S01]  /*28d0*/  STL.64 [R1+0x40], R60 ;  /* 0x0000403c01007387 */ /* 0x000fe20000100a00 */
[----:B------:R-:W-:Y:S02]  /*28e0*/  IMAD.MOV.U32 R184, RZ, RZ, R154 ;  /* 0x000000ffffb87224 */ /* 0x000fe400078e009a */
[----:B------:R-:W-:Y:S01]  /*28f0*/  IMAD.MOV.U32 R183, RZ, RZ, R155 ;  /* 0x000000ffffb77224 */ /* 0x000fe200078e009b */
[----:B------:R-:W-:Y:S01]  /*2900*/  STL.64 [R1+0x48], R62 ;  /* 0x0000483e01007387 */ /* 0x000fe20000100a00 */
[----:B------:R-:W-:Y:S01]  /*2910*/  IMAD.MOV.U32 R186, RZ, RZ, R152 ;  /* 0x000000ffffba7224 */ /* 0x000fe200078e0098 */
[----:B------:R-:W-:Y:S01]  /*2920*/  PRMT R39, R39, 0x7054, R32 ;  /* 0x0000705427277816 */ /* 0x000fe20000000020 */
[----:B------:R-:W-:Y:S01]  /*2930*/  IMAD.MOV.U32 R235, RZ, RZ, R103 ;  /* 0x000000ffffeb7224 */ /* 0x000fe200078e0067 */
[----:B------:R-:W-:Y:S01]  /*2940*/  STL.64 [R1+0x50], R64 ;  /* 0x0000504001007387 */ /* 0x000fe20000100a00 */
[----:B0-----:R-:W-:Y:S01]  /*2950*/  PRMT R34, R43, 0x7054, R34 ;  /* 0x000070542b227816 */ /* 0x001fe20000000022 */
[----:B------:R-:W-:-:S02]  /*2960*/  IMAD.MOV.U32 R234, RZ, RZ, R104 ;  /* 0x000000ffffea7224 */ /* 0x000fc400078e0068 */
[----:B------:R-:W-:Y:S01]  /*2970*/  STL.64 [R1+0x58], R66 ;  /* 0x0000584201007387 */ /* 0x000fe20000100a00 */
[----:B------:R-:W-:Y:S02]  /*2980*/  IMAD.MOV.U32 R233, RZ, RZ, R105 ;  /* 0x000000ffffe97224 */ /* 0x000fe400078e0069 */
        /* <DEDUP_REMOVED lines=52> */
[----:B------:R0:W-:Y:S01]  /*2cd0*/  STL [R1+0xe8], R102 ;  /* 0x0000e86601007387 */ /* 0x0001e20000100800 */
[----:B------:R-:W-:-:S02]  /*2ce0*/  IMAD.MOV.U32 R197, RZ, RZ, R141 ;  /* 0x000000ffffc57224 */ /* 0x000fc400078e008d */
[----:B------:R-:W-:Y:S01]  /*2cf0*/  IMAD.MOV.U32 R196, RZ, RZ, R142 ;  /* 0x000000ffffc47224 */ /* 0x000fe200078e008e */
[----:B------:R-:W3:Y:S01]  /*2d00*/  LDL.LU.64 R170, [R1+0x878] ;  /* 0x0008780001aa7983 */ /* 0x000ee20000300a00 */
[----:B------:R-:W-:Y:S02]  /*2d10*/  IMAD.MOV.U32 R195, RZ, RZ, R143 ;  /* 0x000000ffffc37224 */ /* 0x000fe400078e008f */
[----:B------:R-:W-:Y:S01]  /*2d20*/  IMAD.MOV.U32 R194, RZ, RZ, R144 ;  /* 0x000000ffffc27224 */ /* 0x000fe200078e0090 */
[----:B------:R-:W4:Y:S01]  /*2d30*/  LDL.LU.64 R168, [R1+0x870] ;  /* 0x0008700001a87983 */ /* 0x000f220000300a00 */
[----:B------:R-:W-:Y:S02]  /*2d40*/  IMAD.MOV.U32 R193, RZ, RZ, R145 ;  /* 0x000000ffffc17224 */ /* 0x000fe400078e0091 */
[----:B------:R-:W-:Y:S01]  /*2d50*/  IMAD.MOV.U32 R192, RZ, RZ, R146 ;  /* 0x000000ffffc07224 */ /* 0x000fe200078e0092 */
[----:B------:R-:W3:Y:S01]  /*2d60*/  LDL.LU.64 R166, [R1+0x868] ;  /* 0x0008680001a67983 */ /* 0x000ee20000300a00 */
[----:B------:R-:W-:-:S02]  /*2d70*/  IMAD.MOV.U32 R191, RZ, RZ, R147 ;  /* 0x000000ffffbf7224 */ /* 0x000fc400078e0093 */
[----:B------:R-:W-:Y:S01]  /*2d80*/  IMAD.MOV.U32 R190, RZ, RZ, R148 ;  /* 0x000000ffffbe7224 */ /* 0x000fe200078e0094 */
[----:B------:R-:W4:Y:S01]  /*2d90*/  LDL.LU.64 R164, [R1+0x860] ;  /* 0x0008600001a47983 */ /* 0x000f220000300a00 */
[----:B------:R-:W-:Y:S02]  /*2da0*/  IMAD.MOV.U32 R189, RZ, RZ, R149 ;  /* 0x000000ffffbd7224 */ /* 0x000fe400078e0095 */
[----:B------:R-:W-:Y:S01]  /*2db0*/  IMAD.MOV.U32 R188, RZ, RZ, R150 ;  /* 0x000000ffffbc7224 */ /* 0x000fe200078e0096 */
[----:B------:R-:W4:Y:S01]  /*2dc0*/  LDL.LU.64 R162, [R1+0x858] ;  /* 0x0008580001a27983 */ /* 0x000f220000300a00 */
[----:B------:R-:W-:Y:S01]  /*2dd0*/  IMAD.MOV.U32 R187, RZ, RZ, R151 ;  /* 0x000000ffffbb7224 */ /* 0x000fe200078e0097 */
[----:B------:R-:W-:Y:S01]  /*2de0*/  UMOV UR10, UR6 ;  /* 0x00000006000a7c82 */ /* 0x000fe20008000000 */
[----:B------:R-:W-:Y:S01]  /*2df0*/  UMOV UR11, UR7 ;  /* 0x00000007000b7c82 */ /* 0x000fe20008000000 */
[----:B------:R-:W4:Y:S01]  /*2e00*/  LDL.LU.64 R160, [R1+0x850] ;  /* 0x0008500001a07983 */ /* 0x000f220000300a00 */
[----:B------:R-:W-:-:S03]  /*2e10*/  IMAD.MOV.U32 R185, RZ, RZ, R153 ;  /* 0x000000ffffb97224 */ /* 0x000fc600078e0099 */
[----:B------:R-:W4:Y:S04]  /*2e20*/  LDL.LU.64 R158, [R1+0x848] ;  /* 0x00084800019e7983 */ /* 0x000f280000300a00 */
[----:B------:R-:W4:Y:S04]  /*2e30*/  LDL.LU.64 R156, [R1+0x840] ;  /* 0x00084000019c7983 */ /* 0x000f280000300a00 */
[----:B------:R-:W4:Y:S04]  /*2e40*/  LDL.LU.64 R154, [R1+0x838] ;  /* 0x00083800019a7983 */ /* 0x000f280000300a00 */
[----:B------:R-:W4:Y:S04]  /*2e50*/  LDL.LU R152, [R1+0x830] ;  /* 0x0008300001987983 */ /* 0x000f280000300800 */
[----:B--2---:R-:W2:Y:S04]  /*2e60*/  LDL.LU R59, [R1+0x82c] ;  /* 0x00082c00013b7983 */ /* 0x004ea80000300800 */
[----:B------:R-:W2:Y:S04]  /*2e70*/  LDL.LU R57, [R1+0x828] ;  /* 0x0008280001397983 */ /* 0x000ea80000300800 */
[----:B------:R-:W2:Y:S04]  /*2e80*/  LDL.LU R55, [R1+0x824] ;  /* 0x0008240001377983 */ /* 0x000ea80000300800 */
[----:B------:R-:W2:Y:S04]  /*2e90*/  LDL.LU R53, [R1+0x820] ;  /* 0x0008200001357983 */ /* 0x000ea80000300800 */
[----:B------:R-:W2:Y:S04]  /*2ea0*/  LDL.LU R51, [R1+0x81c] ;  /* 0x00081c0001337983 */ /* 0x000ea80000300800 */
[----:B------:R-:W2:Y:S04]  /*2eb0*/  LDL.LU R49, [R1+0x818] ;  /* 0x0008180001317983 */ /* 0x000ea80000300800 */
[----:B------:R-:W2:Y:S04]  /*2ec0*/  LDL.LU R47, [R1+0x814] ;  /* 0x00081400012f7983 */ /* 0x000ea80000300800 */
[----:B------:R-:W2:Y:S01]  /*2ed0*/  LDL.LU R45, [R1+0x810] ;  /* 0x00081000012d7983 */ /* 0x000ea20000300800 */
[----:B-1----:R-:W-:-:S02]  /*2ee0*/  PRMT R153, R12, 0x654, R15 ;  /* 0x000006540c997816 */ /* 0x002fc4000000000f */
[----:B---3--:R-:W-:Y:S02]  /*2ef0*/  PRMT R166, R166, 0x654, R39 ;  /* 0x00000654a6a67816 */ /* 0x008fe40000000027 */
[----:B------:R-:W-:Y:S02]  /*2f00*/  PRMT R167, R167, 0x654, R34 ;  /* 0x00000654a7a77816 */ /* 0x000fe40000000022 */
[----:B----4-:R-:W-:Y:S02]  /*2f10*/  PRMT R164, R164, 0x654, R31 ;  /* 0x00000654a4a47816 */ /* 0x010fe4000000001f */
[----:B--2---:R-:W-:-:S04]  /*2f20*/  PRMT R42, R57, 0x7604, R42 ;  /* 0x00007604392a7816 */ /* 0x004fc8000000002a */
[----:B------:R-:W-:Y:S02]  /*2f30*/  PRMT R42, R59, 0x7054, R42 ;  /* 0x000070543b2a7816 */ /* 0x000fe4000000002a */
[----:B------:R-:W-:-:S04]  /*2f40*/  PRMT R40, R53, 0x7604, R40 ;  /* 0x0000760435287816 */ /* 0x000fc80000000028 */
[----:B------:R-:W-:Y:S02]  /*2f50*/  PRMT R55, R55, 0x7054, R40 ;  /* 0x0000705437377816 */ /* 0x000fe40000000028 */
[----:B------:R-:W-:-:S04]  /*2f60*/  PRMT R38, R49, 0x7604, R38 ;  /* 0x0000760431267816 */ /* 0x000fc80000000026 */
[----:B------:R-:W-:Y:S02]  /*2f70*/  PRMT R38, R51, 0x7054, R38 ;  /* 0x0000705433267816 */ /* 0x000fe40000000026 */
[----:B------:R-:W-:-:S04]  /*2f80*/  PRMT R36, R45, 0x7604, R36 ;  /* 0x000076042d247816 */ /* 0x000fc80000000024 */
[----:B------:R-:W-:Y:S02]  /*2f90*/  PRMT R47, R47, 0x7054, R36 ;  /* 0x000070542f2f7816 */ /* 0x000fe40000000024 */
[----:B------:R-:W-:Y:S02]  /*2fa0*/  PRMT R161, R161, 0x654, R38 ;  /* 0x00000654a1a17816 */ /* 0x000fe40000000026 */
[----:B------:R-:W-:Y:S02]  /*2fb0*/  PRMT R160, R160, 0x654, R47 ;  /* 0x00000654a0a07816 */ /* 0x000fe4000000002f */
[----:B------:R-:W-:Y:S02]  /*2fc0*/  PRMT R162, R162, 0x654, R55 ;  /* 0x00000654a2a27816 */ /* 0x000fe40000000037 */
[----:B------:R-:W-:Y:S02]  /*2fd0*/  PRMT R163, R163, 0x654, R42 ;  /* 0x00000654a3a37816 */ /* 0x000fe4000000002a */
[----:B0-----:R-:W-:-:S06]  /*2fe0*/  WARPGROUP.ARRIVE ;  /* 0x00000000000079c5 */ /* 0x001fcc0000000000 */
[----:B------:R-:W-:Y:S01]  /*2ff0*/  QGMMA.64x256x32.F32.E5M2.E5M2 R24, R176, gdesc[UR8], RZ, !UPT, gsb0 ;  /* 0x03e00008b0187df3 */ /* 0x000fe2000c0038ff */
[----:B------:R-:W-:Y:S01]  /*3000*/  PRMT R165, R165, 0x654, R22 ;  /* 0x00000654a5a57816 */ /* 0x000fe20000000016 */
[----:B------:R-:W-:Y:S01]  /*3010*/  STL [R1+0x410], R164 ;  /* 0x000410a401007387 */ /* 0x000fe20000100800 */
[----:B------:R-:W-:-:S03]  /*3020*/  PRMT R158, R11, 0x654, R158 ;  /* 0x000006540b9e7816 */ /* 0x000fc6000000009e */
[----:B------:R-:W-:Y:S01]  /*3030*/  STL [R1+0x414], R165 ;  /* 0x000414a501007387 */ /* 0x000fe20000100800 */
[----:B------:R-:W-:-:S03]  /*3040*/  PRMT R159, R10, 0x654, R159 ;  /* 0x000006540a9f7816 */ /* 0x000fc6000000009f */
[----:B------:R-:W-:Y:S01]  /*3050*/  STL [R1+0x418], R166 ;  /* 0x000418a601007387 */ /* 0x000fe20000100800 */
[----:B------:R-:W-:Y:S02]  /*3060*/  PRMT R156, R5, 0x654, R156 ;  /* 0x00000654059c7816 */ /* 0x000fe4000000009c */
[----:B------:R-:W-:Y:S01]  /*3070*/  PRMT R157, R4, 0x654, R157 ;  /* 0x00000654049d7816 */ /* 0x000fe2000000009d */
[----:B------:R-:W-:Y:S01]  /*3080*/  STL [R1+0x41c], R167 ;  /* 0x00041ca701007387 */ /* 0x000fe20000100800 */
[----:B------:R-:W-:Y:S02]  /*3090*/  PRMT R154, R154, 0x654, R17 ;  /* 0x000006549a9a7816 */ /* 0x000fe40000000011 */
[----:B------:R-:W-:Y:S01]  /*30a0*/  PRMT R155, R155, 0x654, R14 ;  /* 0x000006549b9b7816 */ /* 0x000fe2000000000e */
[----:B------:R-:W-:Y:S01]  /*30b0*/  STL.64 [R1+0x808], R170 ;  /* 0x000808aa01007387 */ /* 0x000fe20000100a00 */
[----:B------:R-:W-:-:S03]  /*30c0*/  PRMT R152, R13, 0x654, R152 ;  /* 0x000006540d987816 */ /* 0x000fc60000000098 */
[----:B------:R-:W-:Y:S04]  /*30d0*/  STL.64 [R1+0x800], R168 ;  /* 0x000800a801007387 */ /* 0x000fe80000100a00 */
[----:B------:R-:W-:Y:S04]  /*30e0*/  STL.64 [R1+0x7f8], R162 ;  /* 0x0007f8a201007387 */ /* 0x000fe80000100a00 */
[----:B------:R-:W-:Y:S04]  /*30f0*/  STL.64 [R1+0x7f0], R160 ;  /* 0x0007f0a001007387 */ /* 0x000fe80000100a00 */
[----:B------:R-:W-:Y:S04]  /*3100*/  STL.64 [R1+0x7e8], R158 ;  /* 0x0007e89e01007387 */ /* 0x000fe80000100a00 */
[----:B------:R-:W-:Y:S04]  /*3110*/  STL.64 [R1+0x7e0], R156 ;  /* 0x0007e09c01007387 */ /* 0x000fe80000100a00 */
[----:B------:R-:W-:Y:S04]  /*3120*/  STL.64 [R1+0x7d8], R154 ;  /* 0x0007d89a01007387 */ /* 0x000fe80000100a00 */
[----:B------:R-:W-:Y:S01]  /*3130*/  STL.64 [R1+0x7d0], R152 ;  /* 0x0007d09801007387 */ /* 0x000fe20000100a00 */
[----:B------:R-:W-:-:S03]  /*3140*/  WARPGROUP.DEPBAR.LE gsb0, 0x0 ;  /* 0x00008000000079c5 */ /* 0x000fc60000010000 */
        /* <DEDUP_REMOVED lines=53> */
[----:B------:R0:W-:Y:S04]  /*34a0*/  STL.64 [R1+0x620], R44 ;  /* 0x0006202c01007387 */ /* 0x0001e80000100a00 */
[----:B0-----:R-:W2:Y:S04]  /*34b0*/  LDL.LU R44, [R1] ;  /* 0x00000000012c7983 */ /* 0x001ea80000300800 */
[----:B------:R-:W2:Y:S04]  /*34c0*/  LDL.LU R45, [R1+0x4] ;  /* 0x00000400012d7983 */ /* 0x000ea80000300800 */
        /* <DEDUP_REMOVED lines=56> */
[----:B------:R-:W2:Y:S01]  /*3850*/  LDL.LU R102, [R1+0xe8] ;  /* 0x0000e80001667983 */ /* 0x000ea20000300800 */
[----:B------:R-:W-:-:S02]  /*3860*/  IMAD.MOV.U32 R103, RZ, RZ, R235 ;  /* 0x000000ffff677224 */ /* 0x000fc400078e00eb */
[----:B------:R-:W-:Y:S02]  /*3870*/  IMAD.MOV.U32 R104, RZ, RZ, R234 ;  /* 0x000000ffff687224 */ /* 0x000fe400078e00ea */
[----:B------:R-:W-:Y:S02]  /*3880*/  IMAD.MOV.U32 R105, RZ, RZ, R233 ;  /* 0x000000ffff697224 */ /* 0x000fe400078e00e9 */
[----:B------:R-:W-:Y:S02]  /*3890*/  IMAD.MOV.U32 R106, RZ, RZ, R232 ;  /* 0x000000ffff6a7224 */ /* 0x000fe400078e00e8 */
[----:B------:R-:W-:Y:S02]  /*38a0*/  IMAD.MOV.U32 R107, RZ, RZ, R231 ;  /* 0x000000ffff6b7224 */ /* 0x000fe400078e00e7 */
[----:B------:R-:W-:Y:S02]  /*38b0*/  IMAD.MOV.U32 R108, RZ, RZ, R230 ;  /* 0x000000ffff6c7224 */ /* 0x000fe400078e00e6 */
        /* <DEDUP_REMOVED lines=62> */
[----:B------:R-:W-:Y:S01]  /*3ca0*/  IMAD.MOV.U32 R171, RZ, RZ, R0 ;  /* 0x000000ffffab7224 */ /* 0x000fe200078e0000 */
[----:B------:R-:W-:Y:S01]  /*3cb0*/  UIADD3 UR8, UR6, 0x2, URZ ;  /* 0x0000000206087890 */ /* 0x000fe2000fffe03f */
[----:B------:R-:W-:-:S06]  /*3cc0*/  UMOV UR11, 0x40000040 ;  /* 0x40000040000b7882 */ /* 0x000fcc0000000000 */
[----:B------:R-:W-:Y:S01]  /*3cd0*/  UMOV UR10, UR8 ;  /* 0x00000008000a7c82 */ /* 0x000fe20008000000 */
[----:B--2---:R-:W-:-:S06]  /*3ce0*/  WARPGROUP.ARRIVE ;  /* 0x00000000000079c5 */ /* 0x004fcc0000000000 */
[----:B------:R-:W-:Y:S03]  /*3cf0*/  QGMMA.64x256x32.F32.E5M2.E5M2 R44, R172, gdesc[UR8], R44, gsb0 ;  /* 0x03e00008ac2c7df3 */ /* 0x000fe6000800382c */
[----:B------:R-:W-:Y:S02]  /*3d00*/  WARPGROUP.DEPBAR.LE gsb0, 0x0 ;  /* 0x00008000000079c5 */ /* 0x000fe40000010000 */
[----:B------:R-:W-:Y:S04]  /*3d10*/  STL.64 [R1], R44 ;  /* 0x0000002c01007387 */ /* 0x000fe80000100a00 */
        /* <DEDUP_REMOVED lines=63> */
[----:B0-----:R-:W2:Y:S04]  /*4110*/  LDL.LU.64 R170, [R1+0x808] ;  /* 0x0008080001aa7983 */ /* 0x001ea80000300a00 */
[----:B------:R-:W2:Y:S04]  /*4120*/  LDL.LU.64 R168, [R1+0x800] ;  /* 0x0008000001a87983 */ /* 0x000ea80000300a00 */
[----:B------:R-:W3:Y:S04]  /*4130*/  LDL.LU.64 R162, [R1+0x7f8] ;  /* 0x0007f80001a27983 */ /* 0x000ee80000300a00 */
[----:B------:R-:W4:Y:S04]  /*4140*/  LDL.LU.64 R160, [R1+0x7f0] ;  /* 0x0007f00001a07983 */ /* 0x000f280000300a00 */
[----:B------:R-:W3:Y:S04]  /*4150*/  LDL.LU.64 R158, [R1+0x7e8] ;  /* 0x0007e800019e7983 */ /* 0x000ee80000300a00 */
[----:B------:R-:W3:Y:S04]  /*4160*/  LDL.LU.64 R156, [R1+0x7e0] ;  /* 0x0007e000019c7983 */ /* 0x000ee80000300a00 */
[----:B------:R-:W2:Y:S04]  /*4170*/  LDL.LU.64 R154, [R1+0x7d8] ;  /* 0x0007d800019a7983 */ /* 0x000ea80000300a00 */
[----:B------:R-:W4:Y:S04]  /*4180*/  LDL.LU.64 R152, [R1+0x7d0] ;  /* 0x0007d00001987983 */ /* 0x000f280000300a00 */
[----:B------:R-:W3:Y:S04]  /*4190*/  LDL.LU.64 R150, [R1+0x7c8] ;  /* 0x0007c80001967983 */ /* 0x000ee80000300a00 */
        /* <DEDUP_REMOVED lines=53> */
[----:B--2---:R-:W-:Y:S04]  /*44f0*/  STL.64 [R1+0x618], R154 ;  /* 0x0006189a01007387 */ /* 0x004fe80000100a00 */
[----:B----4-:R-:W-:Y:S01]  /*4500*/  STL.64 [R1+0x610], R152 ;  /* 0x0006109801007387 */ /* 0x010fe20000100a00 */
[----:B---3--:R-:W-:-:S06]  /*4510*/  WARPGROUP.ARRIVE ;  /* 0x00000000000079c5 */ /* 0x008fcc0000000000 */
[----:B------:R-:W-:Y:S03]  /*4520*/  QGMMA.64x256x32.F32.E5M2.E5M2 R24, R168, gdesc[UR8], R24, gsb0 ;  /* 0x03e00008a8187df3 */ /* 0x000fe60008003818 */
[----:B------:R-:W-:Y:S02]  /*4530*/  WARPGROUP.DEPBAR.LE gsb0, 0x0 ;  /* 0x00008000000079c5 */ /* 0x000fe40000010000 */
        /* <DEDUP_REMOVED lines=62> */
[----:B0-----:R-:W2:Y:S04]  /*4920*/  LDL.LU.64 R28, [R1] ;  /* 0x00000000011c7983 */ /* 0x001ea80000300a00 */
[----:B------:R-:W2:Y:S04]  /*4930*/  LDL.LU.64 R30, [R1+0x8] ;  /* 0x00000800011e7983 */ /* 0x000ea80000300a00 */
        /* <DEDUP_REMOVED lines=61> */
[----:B------:R-:W2:Y:S01]  /*4d10*/  LDL.LU.64 R154, [R1+0x1f8] ;  /* 0x0001f800019a7983 */ /* 0x000ea20000300a00 */
        /* <DEDUP_REMOVED lines=16> */
[----:B------:R-:W-:Y:S01]  /*4e20*/  STL.64 [R1+0x50], R48 ;  /* 0x0000503001007387 */ /* 0x000fe20000100a00 */
[----:B------:R-:W-:-:S03]  /*4e30*/  IMAD.MOV.U32 R5, RZ, RZ, R154 ;  /* 0x000000ffff057224 */ /* 0x000fc600078e009a */
[----:B------:R-:W-:Y:S01]  /*4e40*/  STL.64 [R1+0x58], R50 ;  /* 0x0000583201007387 */ /* 0x000fe20000100a00 */
[----:B------:R-:W-:-:S03]  /*4e50*/  IMAD.MOV.U32 R4, RZ, RZ, R155 ;  /* 0x000000ffff047224 */ /* 0x000fc600078e009b */
[----:B------:R-:W-:Y:S01]  /*4e60*/  STL.64 [R1+0x60], R52 ;  /* 0x0000603401007387 */ /* 0x000fe20000100a00 */
[----:B------:R-:W-:-:S03]  /*4e70*/  IMAD.MOV.U32 R11, RZ, RZ, R152 ;  /* 0x000000ffff0b7224 */ /* 0x000fc600078e0098 */
[----:B------:R-:W-:Y:S01]  /*4e80*/  STL.64 [R1+0x68], R54 ;  /* 0x0000683601007387 */ /* 0x000fe20000100a00 */
[----:B------:R-:W-:-:S03]  /*4e90*/  IMAD.MOV.U32 R10, RZ, RZ, R153 ;  /* 0x000000ffff0a7224 */ /* 0x000fc600078e0099 */
[----:B------:R0:W-:Y:S01]  /*4ea0*/  STL [R1+0x70], R56 ;  /* 0x0000703801007387 */ /* 0x0001e20000100800 */
[----:B------:R-:W-:Y:S02]  /*4eb0*/  IMAD.MOV.U32 R13, RZ, RZ, R150 ;  /* 0x000000ffff0d7224 */ /* 0x000fe400078e0096 */
[----:B------:R-:W-:Y:S01]  /*4ec0*/  IMAD.MOV.U32 R12, RZ, RZ, R151 ;  /* 0x000000ffff0c7224 */ /* 0x000fe200078e0097 */
[----:B------:R-:W2:Y:S01]  /*4ed0*/  LDL.LU.64 R154, [R1+0x618] ;  /* 0x00061800019a7983 */ /* 0x000ea20000300a00 */
[----:B------:R-:W-:Y:S02]  /*4ee0*/  IMAD.MOV.U32 R15, RZ, RZ, R148 ;  /* 0x000000ffff0f7224 */ /* 0x000fe400078e0094 */
[----:B------:R-:W-:Y:S01]  /*4ef0*/  IMAD.MOV.U32 R14, RZ, RZ, R149 ;  /* 0x000000ffff0e7224 */ /* 0x000fe200078e0095 */
[----:B------:R-:W2:Y:S01]  /*4f00*/  LDL.LU.64 R152, [R1+0x610] ;  /* 0x0006100001987983 */ /* 0x000ea20000300a00 */
[----:B------:R-:W-:Y:S02]  /*4f10*/  IMAD.MOV.U32 R18, RZ, RZ, R146 ;  /* 0x000000ffff127224 */ /* 0x000fe400078e0092 */
[----:B------:R-:W-:Y:S01]  /*4f20*/  IMAD.MOV.U32 R17, RZ, RZ, R147 ;  /* 0x000000ffff117224 */ /* 0x000fe200078e0093 */
[----:B------:R-:W2:Y:S01]  /*4f30*/  LDL.LU.64 R150, [R1+0x608] ;  /* 0x0006080001967983 */ /* 0x000ea20000300a00 */
[----:B------:R-:W-:-:S02]  /*4f40*/  IMAD.MOV.U32 R22, RZ, RZ, R144 ;  /* 0x000000ffff167224 */ /* 0x000fc400078e0090 */
        /* <DEDUP_REMOVED lines=131> */
[----:B------:R-:W-:-:S03]  /*5780*/  IMAD.MOV.U32 R167, RZ, RZ, R57 ;  /* 0x000000ffffa77224 */ /* 0x000fc600078e0039 */
[----:B------:R-:W2:Y:S04]  /*5790*/  LDL.LU.64 R60, [R1+0x4a0] ;  /* 0x0004a000013c7983 */ /* 0x000ea80000300a00 */
[----:B------:R-:W2:Y:S04]  /*57a0*/  LDL.LU.64 R58, [R1+0x498] ;  /* 0x00049800013a7983 */ /* 0x000ea80000300a00 */
[----:B0-----:R-:W2:Y:S04]  /*57b0*/  LDL.LU.64 R56, [R1+0x490] ;  /* 0x0004900001387983 */ /* 0x001ea80000300a00 */
        /* <DEDUP_REMOVED lines=14> */
[----:B------:R-:W-:Y:S04]  /*58a0*/  STL.64 [R1+0x3e0], R162 ;  /* 0x0003e0a201007387 */ /* 0x000fe80000100a00 */
[----:B------:R-:W-:Y:S01]  /*58b0*/  STL.64 [R1+0x3d8], R160 ;  /* 0x0003d8a001007387 */ /* 0x000fe20000100a00 */
[----:B--2---:R-:W-:-:S06]  /*58c0*/  WARPGROUP.ARRIVE ;  /* 0x00000000000079c5 */ /* 0x004fcc0000000000 */
        /* <DEDUP_REMOVED lines=85> */
[----:B------:R-:W-:-:S03]  /*5e20*/  IMAD.MOV.U32 R65, RZ, RZ, R167 ;  /* 0x000000ffff417224 */ /* 0x000fc600078e00a7 */
[----:B------:R-:W2:Y:S01]  /*5e30*/  LDL.LU R61, [R1+0x64] ;  /* 0x00006400013d7983 */ /* 0x000ea20000300800 */
[----:B------:R-:W-:-:S03]  /*5e40*/  IMAD.MOV.U32 R66, RZ, RZ, R166 ;  /* 0x000000ffff427224 */ /* 0x000fc600078e00a6 */
[----:B------:R-:W2:Y:S01]  /*5e50*/  LDL.LU R62, [R1+0x68] ;  /* 0x00006800013e7983 */ /* 0x000ea20000300800 */
[----:B------:R-:W-:-:S03]  /*5e60*/  IMAD.MOV.U32 R67, RZ, RZ, R165 ;  /* 0x000000ffff437224 */ /* 0x000fc600078e00a5 */
[----:B------:R-:W2:Y:S01]  /*5e70*/  LDL.LU R63, [R1+0x6c] ;  /* 0x00006c00013f7983 */ /* 0x000ea20000300800 */
[----:B------:R-:W-:-:S03]  /*5e80*/  IMAD.MOV.U32 R68, RZ, RZ, R164 ;  /* 0x000000ffff447224 */ /* 0x000fc600078e00a4 */
        /* <DEDUP_REMOVED lines=10> */
[----:B------:R-:W-:Y:S01]  /*5f30*/  IMAD.MOV.U32 R70, RZ, RZ, R19 ;  /* 0x000000ffff467224 */ /* 0x000fe200078e0013 */
[----:B------:R-:W-:Y:S01]  /*5f40*/  UIADD3 UR6, UR6, 0x6, URZ ;  /* 0x0000000606067890 */ /* 0x000fe2000fffe03f */
[----:B------:R-:W-:Y:S01]  /*5f50*/  IMAD.MOV.U32 R71, RZ, RZ, R16 ;  /* 0x000000ffff477224 */ /* 0x000fe200078e0010 */
[----:B------:R-:W-:Y:S01]  /*5f60*/  UMOV UR7, 0x40000040 ;  /* 0x4000004000077882 */ /* 0x000fe20000000000 */
[----:B------:R-:W-:Y:S01]  /*5f70*/  IMAD.MOV.U32 R72, RZ, RZ, R9 ;  /* 0x000000ffff487224 */ /* 0x000fe200078e0009 */
[----:B------:R0:W5:Y:S01]  /*5f80*/  LDL.LU R20, [R1+0x40c] ;  /* 0x00040c0001147983 */ /* 0x0001620000300800 */
[----:B------:R-:W-:-:S02]  /*5f90*/  IMAD.MOV.U32 R73, RZ, RZ, R8 ;  /* 0x000000ffff497224 */ /* 0x000fc400078e0008 */
[----:B------:R-:W-:Y:S01]  /*5fa0*/  IMAD.MOV.U32 R74, RZ, RZ, R7 ;  /* 0x000000ffff4a7224 */ /* 0x000fe200078e0007 */
[----:B------:R0:W5:Y:S01]  /*5fb0*/  LDL.LU R19, [R1+0x408] ;  /* 0x0004080001137983 */ /* 0x0001620000300800 */
[----:B------:R-:W-:Y:S02]  /*5fc0*/  IMAD.MOV.U32 R75, RZ, RZ, R6 ;  /* 0x000000ffff4b7224 */ /* 0x000fe400078e0006 */
[----:B------:R-:W-:Y:S01]  /*5fd0*/  IMAD.MOV.U32 R76, RZ, RZ, R3 ;  /* 0x000000ffff4c7224 */ /* 0x000fe200078e0003 */
[----:B------:R0:W5:Y:S01]  /*5fe0*/  LDL.LU R16, [R1+0x404] ;  /* 0x0004040001107983 */ /* 0x0001620000300800 */
[----:B------:R-:W-:Y:S02]  /*5ff0*/  IMAD.MOV.U32 R77, RZ, RZ, R2 ;  /* 0x000000ffff4d7224 */ /* 0x000fe400078e0002 */
        /* <DEDUP_REMOVED lines=88> */
[----:B------:R-:W-:-:S06]  /*6580*/  IMAD.MOV.U32 R163, RZ, RZ, R4 ;  /* 0x000000ffffa37224 */ /* 0x000fcc00078e0004 */
        /* <DEDUP_REMOVED lines=67> */
[----:B-1----:R-:W2:Y:S04]  /*69c0*/  LDL.LU.64 R162, [R1+0x3e0] ;  /* 0x0003e00001a27983 */ /* 0x002ea80000300a00 */
        /* <DEDUP_REMOVED lines=58> */
[----:B------:R-:W2:Y:S02]  /*6d70*/  LDL.LU.64 R36, [R1+0x208] ;  /* 0x0002080001247983 */ /* 0x000ea40000300a00 */
[----:B--2---:R-:W-:-:S06]  /*6d80*/  WARPGROUP.ARRIVE ;  /* 0x00000000000079c5 */ /* 0x004fcc0000000000 */
[----:B------:R-:W-:Y:S03]  /*6d90*/  QGMMA.64x256x32.F32.E5M2.E5M2 R24, R160, gdesc[UR4], R24, gsb0 ;  /* 0x03e00004a0187df3 */ /* 0x000fe60008003818 */
[----:B------:R-:W-:Y:S02]  /*6da0*/  WARPGROUP.DEPBAR.LE gsb0, 0x0 ;  /* 0x00008000000079c5 */ /* 0x000fe40000010000 */
[----:B0-----:R-:W-:Y:S05]  /*6db0*/  @!P2 BRA `(.L_x_22) ;  /* 0x000000bc003ca947 */ /* 0x001fea0003800000 */
[----:B------:R-:W-:Y:S05]  /*6dc0*/  @!P0 BRA `(.L_x_23) ;  /* 0x0000000000048947 */ /* 0x000fea0003800000 */
[----:B------:R-:W-:Y:S01]  /*6dd0*/  BPT.TRAP 0x1 ;  /* 0x000000040000795c */ /* 0x000fe20000300000 */
.L_x_23:
[----:B------:R-:W-:Y:S05]  /*6de0*/  @P1 BRA `(.L_x_24) ;  /* 0x0000000000081947 */ /* 0x000fea0003800000 */
[----:B-----5:R-:W0:Y:S02]  /*6df0*/  SYNCS.PHASECHK.TRANS64.TRYWAIT P1, [R3+URZ], R0 ;  /* 0x00000000030075a7 */ /* 0x020e24000802017f */
[----:B0-----:R-:W-:Y:S05]  /*6e00*/  @!P1 BRA `(.L_x_25) ;  /* 0x0000020800309947 */ /* 0x001fea0003800000 */
.L_x_24:
[----:B-----5:R-:W-:Y:S01]  /*6e10*/  IMAD.SHL.U32 R10, R8, 0x8000, RZ ;  /* 0x00008000080a7824 */ /* 0x020fe200078e00ff */
[----:B------:R-:W-:-:S04]  /*6e20*/  UMOV UR5, UR39 ;  /* 0x0000002700057c82 */ /* 0x000fc80008000000 */
[----:B0-----:R-:W-:-:S05]  /*6e30*/  LOP3.LUT R0, R10, R19, RZ, 0xfc, !PT ;  /* 0x000000130a007212 */ /* 0x001fca00078efcff */
[----:B------:R-:W-:-:S04]  /*6e40*/  IMAD.IADD R0, R6, 0x1, R0 ;  /* 0x0000000106007824 */ /* 0x000fc800078e0200 */
[--C-:B------:R-:W-:Y:S01]  /*6e50*/  IMAD.IADD R3, R20, 0x1, R0.reuse ;  /* 0x0000000114037824 */ /* 0x100fe200078e0200 */
[----:B------:R-:W-:Y:S04]  /*6e60*/  LDS.U8 R5, [R0+0x808] ;  /* 0x0008080000057984 */ /* 0x000fe80000000000 */
[----:B------:R-:W0:Y:S04]  /*6e70*/  LDS.U8 R4, [R3+0x808] ;  /* 0x0008080003047984 */ /* 0x000e280000000000 */
[----:B------:R-:W-:Y:S04]  /*6e80*/  LDS.U8 R12, [R0+0x800] ;  /* 0x00080000000c7984 */ /* 0x000fe80000000000 */
[----:B------:R-:W1:Y:S01]  /*6e90*/  LDS.U8 R11, [R3+0x800] ;  /* 0x00080000030b7984 */ /* 0x000e620000000000 */
[----:B0-----:R-:W-:Y:S01]  /*6ea0*/  PRMT R14, R4, 0x7604, R5 ;  /* 0x00007604040e7816 */ /* 0x001fe20000000005 */
[----:B------:R-:W-:-:S02]  /*6eb0*/  IMAD.IADD R5, R7, 0x1, R0 ;  /* 0x0000000107057824 */ /* 0x000fc400078e0200 */
[----:B------:R-:W-:Y:S04]  /*6ec0*/  LDS.U8 R4, [R3+0x1000] ;  /* 0x0010000003047984 */ /* 0x000fe80000000000 */
[----:B------:R-:W0:Y:S01]  /*6ed0*/  LDS.U8 R13, [R5+0x800] ;  /* 0x00080000050d7984 */ /* 0x000e220000000000 */
[----:B-1----:R-:W-:-:S03]  /*6ee0*/  PRMT R15, R11, 0x7604, R12 ;  /* 0x000076040b0f7816 */ /* 0x002fc6000000000c */
[----:B------:R-:W1:Y:S04]  /*6ef0*/  LDS.U8 R11, [R0+0x1000] ;  /* 0x00100000000b7984 */ /* 0x000e680000000000 */
[----:B------:R-:W2:Y:S01]  /*6f00*/  LDS.U8 R12, [R5+0x808] ;  /* 0x00080800050c7984 */ /* 0x000ea20000000000 */
[----:B0-----:R-:W-:Y:S02]  /*6f10*/  PRMT R13, R13, 0x7054, R15 ;  /* 0x000070540d0d7816 */ /* 0x001fe4000000000f */
[----:B-1----:R-:W-:Y:S01]  /*6f20*/  PRMT R15, R4, 0x7604, R11 ;  /* 0x00007604040f7816 */ /* 0x002fe2000000000b */
[----:B------:R-:W-:Y:S01]  /*6f30*/  IMAD.IADD R4, R7, 0x1, R3 ;  /* 0x0000000107047824 */ /* 0x000fe200078e0203 */
[----:B------:R-:W0:Y:S01]  /*6f40*/  LDS.U8 R11, [R5+0x1000] ;  /* 0x00100000050b7984 */ /* 0x000e220000000000 */
[----:B--2---:R-:W-:-:S03]  /*6f50*/  PRMT R12, R12, 0x7054, R14 ;  /* 0x000070540c0c7816 */ /* 0x004fc6000000000e */
[----:B------:R-:W1:Y:S04]  /*6f60*/  LDS.U8 R153, [R4+0x808] ;  /* 0x0008080004997984 */ /* 0x000e680000000000 */
[----:B------:R-:W2:Y:S04]  /*6f70*/  LDS.U8 R154, [R4+0x1000] ;  /* 0x00100000049a7984 */ /* 0x000ea80000000000 */
[----:B------:R-:W-:Y:S04]  /*6f80*/  LDS.U8 R155, [R4+0x1008] ;  /* 0x00100800049b7984 */ /* 0x000fe80000000000 */
[----:B------:R-:W-:Y:S04]  /*6f90*/  LDS.U8 R156, [R4+0x4800] ;  /* 0x00480000049c7984 */ /* 0x000fe80000000000 */
[----:B------:R-:W-:Y:S04]  /*6fa0*/  LDS.U8 R157, [R4+0x4808] ;  /* 0x00480800049d7984 */ /* 0x000fe80000000000 */
[----:B------:R-:W-:Y:S04]  /*6fb0*/  LDS.U8 R158, [R4+0x5000] ;  /* 0x00500000049e7984 */ /* 0x000fe80000000000 */
[----:B------:R-:W3:Y:S04]  /*6fc0*/  LDS.U8 R152, [R4+0x800] ;  /* 0x0008000004987984 */ /* 0x000ee80000000000 */
[----:B------:R-:W-:Y:S01]  /*6fd0*/  LDS.U8 R4, [R4+0x5008] ;  /* 0x0050080004047984 */ /* 0x000fe20000000000 */
[----:B0-----:R-:W-:-:S02]  /*6fe0*/  PRMT R11, R11, 0x7054, R15 ;  /* 0x000070540b0b7816 */ /* 0x001fc4000000000f */
[----:B-1----:R-:W-:Y:S02]  /*6ff0*/  PRMT R153, R153, 0x654, R12 ;  /* 0x0000065499997816 */ /* 0x002fe4000000000c */
[----:B------:R-:W-:Y:S01]  /*7000*/  LDS.U8 R12, [R0+0x1008] ;  /* 0x00100800000c7984 */ /* 0x000fe20000000000 */
[----:B--2---:R-:W-:-:S03]  /*7010*/  PRMT R154, R154, 0x654, R11 ;  /* 0x000006549a9a7816 */ /* 0x004fc6000000000b */
[----:B------:R-:W0:Y:S01]  /*7020*/  LDS.U8 R11, [R3+0x1008] ;  /* 0x00100800030b7984 */ /* 0x000e220000000000 */
[----:B---3--:R-:W-:Y:S02]  /*7030*/  PRMT R152, R152, 0x654, R13 ;  /* 0x0000065498987816 */ /* 0x008fe4000000000d */
[----:B0-----:R-:W-:Y:S02]  /*7040*/  PRMT R12, R11, 0x7604, R12 ;  /* 0x000076040b0c7816 */ /* 0x001fe4000000000c */
[----:B------:R-:W0:Y:S02]  /*7050*/  LDS.U8 R11, [R5+0x1008] ;  /* 0x00100800050b7984 */ /* 0x000e240000000000 */
[----:B0-----:R-:W-:Y:S02]  /*7060*/  PRMT R11, R11, 0x7054, R12 ;  /* 0x000070540b0b7816 */ /* 0x001fe4000000000c */
[----:B------:R-:W-:Y:S02]  /*7070*/  LDS.U8 R12, [R0+0x4800] ;  /* 0x00480000000c7984 */ /* 0x000fe40000000000 */
[----:B------:R-:W-:-:S02]  /*7080*/  PRMT R155, R155, 0x654, R11 ;  /* 0x000006549b9b7816 */ /* 0x000fc4000000000b */
[----:B------:R-:W0:Y:S02]  /*7090*/  LDS.U8 R11, [R3+0x4800] ;  /* 0x00480000030b7984 */ /* 0x000e240000000000 */
        /* <DEDUP_REMOVED lines=11> */
[----:B------:R-:W0:Y:S04]  /*7150*/  LDS.U8 R11, [R3+0x5000] ;  /* 0x00500000030b7984 */ /* 0x000e280000000000 */
[----:B------:R-:W-:Y:S04]  /*7160*/  LDS.U8 R0, [R0+0x5008] ;  /* 0x0050080000007984 */ /* 0x000fe80000000000 */
[----:B------:R-:W1:Y:S01]  /*7170*/  LDS.U8 R3, [R3+0x5008] ;  /* 0x0050080003037984 */ /* 0x000e620000000000 */
[----:B0-----:R-:W-:-:S03]  /*7180*/  PRMT R12, R11, 0x7604, R12 ;  /* 0x000076040b0c7816 */ /* 0x001fc6000000000c */
[----:B------:R-:W0:Y:S04]  /*7190*/  LDS.U8 R11, [R5+0x5000] ;  /* 0x00500000050b7984 */ /* 0x000e280000000000 */
[----:B------:R-:W2:Y:S01]  /*71a0*/  LDS.U8 R5, [R5+0x5008] ;  /* 0x0050080005057984 */ /* 0x000ea20000000000 */
[----:B-1----:R-:W-:Y:S02]  /*71b0*/  PRMT R0, R3, 0x7604, R0 ;  /* 0x0000760403007816 */ /* 0x002fe40000000000 */
[----:B0-----:R-:W-:-:S04]  /*71c0*/  PRMT R11, R11, 0x7054, R12 ;  /* 0x000070540b0b7816 */ /* 0x001fc8000000000c */
[----:B------:R-:W-:Y:S02]  /*71d0*/  PRMT R158, R158, 0x654, R11 ;  /* 0x000006549e9e7816 */ /* 0x000fe4000000000b */
[----:B------:R-:W0:Y:S01]  /*71e0*/  LDC R11, c[0x0][0x28c] ;  /* 0x0000a300ff0b7b82 */ /* 0x000e220000000800 */
[----:B--2---:R-:W-:-:S04]  /*71f0*/  PRMT R5, R5, 0x7054, R0 ;  /* 0x0000705405057816 */ /* 0x004fc80000000000 */
[----:B------:R-:W-:Y:S02]  /*7200*/  PRMT R159, R4, 0x654, R5 ;  /* 0x00000654049f7816 */ /* 0x000fe40000000005 */
[----:B0-----:R-:W-:-:S13]  /*7210*/  ISETP.GE.AND P1, PT, R11, 0x101, PT ;  /* 0x000001010b00780c */ /* 0x001fda0003f26270 */
[----:B------:R-:W-:Y:S05]  /*7220*/  @!P1 BRA `(.L_x_26) ;  /* 0x0000005c00349947 */ /* 0x000fea0003800000 */
[----:B------:R-:W-:Y:S01]  /*7230*/  R2UR UR7, R8 ;  /* 0x00000000080772ca */ /* 0x000fe200000e0000 */
[----:B------:R-:W-:Y:S01]  /*7240*/  UIADD3 UR6, UR40, -0x1, URZ ;  /* 0xffffffff28067890 */ /* 0x000fe2000fffe03f */
[----:B------:R-:W-:-:S13]  /*7250*/  UMOV UR5, UR39 ;  /* 0x0000002700057c82 */ /* 0x000fda0008000000 */
.L_x_34:
[----:B------:R-:W-:-:S04]  /*7260*/  UIADD3 UR8, UR7, 0x1, URZ ;  /* 0x0000000107087890 */ /* 0x000fc8000fffe03f */
[----:B------:R-:W-:-:S04]  /*7270*/  UISETP.NE.AND UP0, UPT, UR8, 0x3, UPT ;  /* 0x000000030800788c */ /* 0x000fc8000bf05270 */
[----:B------:R-:W-:Y:S02]  /*7280*/  USEL UR9, URZ, 0x1, UP0 ;  /* 0x000000013f097887 */ /* 0x000fe40008000000 */
[----:B------:R-:W-:-:S04]  /*7290*/  USEL UR8, UR8, URZ, UP0 ;  /* 0x0000003f08087287 */ /* 0x000fc80008000000 */
[----:B------:R-:W-:Y:S02]  /*72a0*/  LOP3.LUT R9, R9, UR9, RZ, 0x3c, !PT ;  /* 0x0000000909097c12 */ /* 0x000fe4000f8e3cff */
[----:B------:R-:W-:Y:S01]  /*72b0*/  IMAD.U32 R8, RZ, RZ, UR8 ;  /* 0x00000008ff087e24 */ /* 0x000fe2000f8e00ff */
[----:B-----5:R-:W-:Y:S06]  /*72c0*/  @!P0 BRA `(.L_x_27) ;  /* 0x0000000000048947 */ /* 0x020fec0003800000 */
[----:B------:R-:W-:Y:S01]  /*72d0*/  BPT.TRAP 0x1 ;  /* 0x000000040000795c */ /* 0x000fe20000300000 */
.L_x_27:
        /* <DEDUP_REMOVED lines=128> */
[----:B------:R-:W0:Y:S01]  /*7ae0*/  S2UR UR9, SR_CgaCtaId ;  /* 0x00000000000979c3 */ /* 0x000e220000008800 */
[----:B------:R-:W-:Y:S01]  /*7af0*/  UMOV UR8, 0x400 ;  /* 0x0000040000087882 */ /* 0x000fe20000000000 */
[----:B------:R-:W-:Y:S01]  /*7b00*/  SHF.L.U32 R10, R9, 0x1f, RZ ;  /* 0x0000001f090a7819 */ /* 0x000fe200000006ff */
[----:B------:R-:W-:Y:S01]  /*7b10*/  ULEA UR10, UR7, UR4, 0xb ;  /* 0x00000004070a7291 */ /* 0x000fe2000f8e583f */
[----:B------:R-:W-:Y:S01]  /*7b20*/  UMOV UR11, 0x40000040 ;  /* 0x40000040000b7882 */ /* 0x000fe20000000000 */
[----:B0-----:R-:W-:-:S06]  /*7b30*/  ULEA UR8, UR9, UR8, 0x18 ;  /* 0x0000000809087291 */ /* 0x001fcc000f8ec03f */
[----:B------:R-:W-:-:S04]  /*7b40*/  IMAD.U32 R6, RZ, RZ, UR8 ;  /* 0x00000008ff067e24 */ /* 0x000fc8000f8e00ff */
[----:B------:R-:W-:-:S04]  /*7b50*/  IMAD R11, R8, 0x8, R6 ;  /* 0x00000008080b7824 */ /* 0x000fc800078e0206 */
[----:B------:R0:W1:Y:S01]  /*7b60*/  SYNCS.PHASECHK.TRANS64.TRYWAIT P1, [R11+URZ], R10 ;  /* 0x0000000a0b0075a7 */ /* 0x000062000802017f */
[----:B--2---:R-:W-:-:S06]  /*7b70*/  WARPGROUP.ARRIVE ;  /* 0x00000000000079c5 */ /* 0x004fcc0000000000 */
[----:B------:R-:W-:Y:S03]  /*7b80*/  QGMMA.64x256x32.F32.E5M2.E5M2 R24, R152, gdesc[UR8], R24, gsb0 ;  /* 0x03e0000898187df3 */ /* 0x000fe60008003818 */
        /* <DEDUP_REMOVED lines=61> */
[----:B------:R2:W-:Y:S01]  /*7f60*/  STL [R1+0xa0], R64 ;  /* 0x0000a04001007387 */ /* 0x0005e20000100800 */
[----:B------:R-:W-:Y:S02]  /*7f70*/  IMAD.MOV.U32 R190, RZ, RZ, R110 ;  /* 0x000000ffffbe7224 */ /* 0x000fe400078e006e */
[----:B------:R-:W-:Y:S01]  /*7f80*/  IMAD.MOV.U32 R189, RZ, RZ, R111 ;  /* 0x000000ffffbd7224 */ /* 0x000fe200078e006f */
[----:B------:R-:W3:Y:S01]  /*7f90*/  LDL.LU.64 R150, [R1+0x5b0] ;  /* 0x0005b00001967983 */ /* 0x000ee20000300a00 */
[----:B------:R-:W-:Y:S02]  /*7fa0*/  IMAD.MOV.U32 R192, RZ, RZ, R108 ;  /* 0x000000ffffc07224 */ /* 0x000fe400078e006c */
[----:B------:R-:W-:Y:S01]  /*7fb0*/  IMAD.MOV.U32 R191, RZ, RZ, R109 ;  /* 0x000000ffffbf7224 */ /* 0x000fe200078e006d */
[----:B------:R-:W3:Y:S01]  /*7fc0*/  LDL.LU.64 R148, [R1+0x5a8] ;  /* 0x0005a80001947983 */ /* 0x000ee20000300a00 */
[----:B------:R-:W-:-:S02]  /*7fd0*/  IMAD.MOV.U32 R194, RZ, RZ, R106 ;  /* 0x000000ffffc27224 */ /* 0x000fc400078e006a */
[----:B------:R-:W-:Y:S01]  /*7fe0*/  IMAD.MOV.U32 R193, RZ, RZ, R107 ;  /* 0x000000ffffc17224 */ /* 0x000fe200078e006b */
[----:B------:R-:W3:Y:S01]  /*7ff0*/  LDL.LU.64 R146, [R1+0x5a0] ;  /* 0x0005a00001927983 */ /* 0x000ee20000300a00 */
        /* <DEDUP_REMOVED lines=60> */
[----:B------:R-:W-:-:S03]  /*83c0*/  IMAD.MOV.U32 R235, RZ, RZ, R65 ;  /* 0x000000ffffeb7224 */ /* 0x000fc600078e0041 */
        /* <DEDUP_REMOVED lines=20> */
[----:B--2---:R-:W3:Y:S04]  /*8510*/  LDL.LU.64 R64, [R1+0x458] ;  /* 0x0004580001407983 */ /* 0x004ee80000300a00 */
        /* <DEDUP_REMOVED lines=19> */
[----:B------:R-:W3:Y:S01]  /*8650*/  LDL.LU.64 R24, [R1+0x3b8] ;  /* 0x0003b80001187983 */ /* 0x000ee20000300a00 */
[----:B------:R-:W-:-:S06]  /*8660*/  USHF.L.U32 UR7, UR7, 0xf, URZ ;  /* 0x0000000f07077899 */ /* 0x000fcc000800063f */
[----:B------:R-:W-:-:S05]  /*8670*/  LOP3.LUT R0, R19, UR7, RZ, 0xfc, !PT ;  /* 0x0000000713007c12 */ /* 0x000fca000f8efcff */
[----:B------:R-:W-:-:S04]  /*8680*/  IMAD.IADD R0, R6, 0x1, R0 ;  /* 0x0000000106007824 */ /* 0x000fc800078e0200 */
[----:B------:R-:W-:Y:S01]  /*8690*/  IMAD.IADD R3, R20, 0x1, R0 ;  /* 0x0000000114037824 */ /* 0x000fe200078e0200 */
[----:B------:R-:W-:Y:S04]  /*86a0*/  LDS.U8 R13, [R0+0x1800] ;  /* 0x00180000000d7984 */ /* 0x000fe80000000000 */
[----:B------:R-:W-:Y:S04]  /*86b0*/  LDS.U8 R12, [R3+0x1800] ;  /* 0x00180000030c7984 */ /* 0x000fe80000000000 */
[----:B------:R-:W-:Y:S04]  /*86c0*/  LDS.U8 R5, [R0+0x1808] ;  /* 0x0018080000057984 */ /* 0x000fe80000000000 */
[----:B------:R-:W2:Y:S01]  /*86d0*/  LDS.U8 R4, [R3+0x1808] ;  /* 0x0018080003047984 */ /* 0x000ea20000000000 */
[----:B------:R-:W-:Y:S01]  /*86e0*/  UMOV UR14, UR10 ;  /* 0x0000000a000e7c82 */ /* 0x000fe20008000000 */
[----:B------:R-:W-:Y:S01]  /*86f0*/  UMOV UR15, UR11 ;  /* 0x0000000b000f7c82 */ /* 0x000fe20008000000 */
        /* <DEDUP_REMOVED lines=57> */
[----:B---3--:R-:W3:Y:S04]  /*8a90*/  LDL.LU R44, [R1] ;  /* 0x00000000012c7983 */ /* 0x008ee80000300800 */
[----:B------:R-:W3:Y:S04]  /*8aa0*/  LDL.LU R45, [R1+0x4] ;  /* 0x00000400012d7983 */ /* 0x000ee80000300800 */
        /* <DEDUP_REMOVED lines=38> */
[----:B------:R-:W3:Y:S01]  /*8d10*/  LDL.LU R84, [R1+0xa0] ;  /* 0x0000a00001547983 */ /* 0x000ee20000300800 */
[----:B------:R-:W-:-:S02]  /*8d20*/  IMAD.MOV.U32 R151, RZ, RZ, R169 ;  /* 0x000000ffff977224 */ /* 0x000fc400078e00a9 */
[----:B------:R-:W-:Y:S02]  /*8d30*/  IMAD.MOV.U32 R156, RZ, RZ, R168 ;  /* 0x000000ffff9c7224 */ /* 0x000fe400078e00a8 */
[----:B------:R-:W-:Y:S01]  /*8d40*/  IMAD.MOV.U32 R169, RZ, RZ, R17 ;  /* 0x000000ffffa97224 */ /* 0x000fe200078e0011 */
[----:B--2---:R-:W-:Y:S01]  /*8d50*/  PRMT R17, R4, 0x7604, R5 ;  /* 0x0000760404117816 */ /* 0x004fe20000000005 */
[----:B------:R-:W-:Y:S01]  /*8d60*/  IMAD.MOV.U32 R168, RZ, RZ, R18 ;  /* 0x000000ffffa87224 */ /* 0x000fe200078e0012 */
[----:B------:R-:W-:Y:S01]  /*8d70*/  PRMT R18, R12, 0x7604, R13 ;  /* 0x000076040c127816 */ /* 0x000fe2000000000d */
[----:B------:R-:W-:Y:S01]  /*8d80*/  IMAD.IADD R5, R7, 0x1, R0 ;  /* 0x0000000107057824 */ /* 0x000fe200078e0200 */
[----:B------:R-:W-:Y:S01]  /*8d90*/  LDS.U8 R13, [R0+0x2000] ;  /* 0x00200000000d7984 */ /* 0x000fe20000000000 */
[----:B------:R-:W-:-:S03]  /*8da0*/  IMAD.MOV.U32 R149, RZ, RZ, R171 ;  /* 0x000000ffff957224 */ /* 0x000fc600078e00ab */
[----:B------:R-:W2:Y:S01]  /*8db0*/  LDS.U8 R12, [R3+0x2000] ;  /* 0x00200000030c7984 */ /* 0x000ea20000000000 */
[----:B------:R-:W-:-:S03]  /*8dc0*/  IMAD.MOV.U32 R171, RZ, RZ, R14 ;  /* 0x000000ffffab7224 */ /* 0x000fc600078e000e */
[----:B------:R-:W4:Y:S04]  /*8dd0*/  LDS.U8 R14, [R5+0x1808] ;  /* 0x00180800050e7984 */ /* 0x000f280000000000 */
[----:B------:R-:W5:Y:S01]  /*8de0*/  LDS.U8 R4, [R5+0x2000] ;  /* 0x0020000005047984 */ /* 0x000f620000000000 */
[----:B--2---:R-:W-:-:S03]  /*8df0*/  PRMT R12, R12, 0x7604, R13 ;  /* 0x000076040c0c7816 */ /* 0x004fc6000000000d */
[----:B------:R-:W-:Y:S01]  /*8e00*/  LDS.U8 R13, [R0+0x2008] ;  /* 0x00200800000d7984 */ /* 0x000fe20000000000 */
[----:B----4-:R-:W-:Y:S02]  /*8e10*/  PRMT R14, R14, 0x7054, R17 ;  /* 0x000070540e0e7816 */ /* 0x010fe40000000011 */
[----:B-----5:R-:W-:Y:S02]  /*8e20*/  PRMT R17, R4, 0x7054, R12 ;  /* 0x0000705404117816 */ /* 0x020fe4000000000c */
[----:B------:R-:W2:Y:S01]  /*8e30*/  LDS.U8 R12, [R3+0x2008] ;  /* 0x00200800030c7984 */ /* 0x000ea20000000000 */
[----:B------:R-:W-:Y:S02]  /*8e40*/  IMAD.MOV.U32 R150, RZ, RZ, R170 ;  /* 0x000000ffff967224 */ /* 0x000fe400078e00aa */
[----:B------:R-:W-:Y:S02]  /*8e50*/  IMAD.MOV.U32 R170, RZ, RZ, R15 ;  /* 0x000000ffffaa7224 */ /* 0x000fe400078e000f */
[----:B------:R-:W-:Y:S01]  /*8e60*/  IMAD.IADD R4, R7, 0x1, R3 ;  /* 0x0000000107047824 */ /* 0x000fe200078e0203 */
[----:B------:R-:W4:Y:S01]  /*8e70*/  LDS.U8 R15, [R5+0x1800] ;  /* 0x00180000050f7984 */ /* 0x000f220000000000 */
[----:B------:R-:W-:-:S02]  /*8e80*/  IMAD.MOV.U32 R145, RZ, RZ, R175 ;  /* 0x000000ffff917224 */ /* 0x000fc400078e00af */
[----:B------:R-:W-:Y:S01]  /*8e90*/  IMAD.MOV.U32 R146, RZ, RZ, R174 ;  /* 0x000000ffff927224 */ /* 0x000fe200078e00ae */
[----:B------:R-:W-:Y:S01]  /*8ea0*/  LDS.U8 R175, [R4+0x2008] ;  /* 0x0020080004af7984 */ /* 0x000fe20000000000 */
[----:B------:R-:W-:Y:S02]  /*8eb0*/  IMAD.MOV.U32 R147, RZ, RZ, R173 ;  /* 0x000000ffff937224 */ /* 0x000fe400078e00ad */
[----:B------:R-:W-:Y:S01]  /*8ec0*/  IMAD.MOV.U32 R148, RZ, RZ, R172 ;  /* 0x000000ffff947224 */ /* 0x000fe200078e00ac */
[----:B------:R-:W-:Y:S04]  /*8ed0*/  LDS.U8 R173, [R4+0x1808] ;  /* 0x0018080004ad7984 */ /* 0x000fe80000000000 */
[----:B------:R-:W-:Y:S04]  /*8ee0*/  LDS.U8 R172, [R4+0x1800] ;  /* 0x0018000004ac7984 */ /* 0x000fe80000000000 */
[----:B------:R-:W-:Y:S01]  /*8ef0*/  LDS.U8 R174, [R4+0x2000] ;  /* 0x0020000004ae7984 */ /* 0x000fe20000000000 */
[----:B--2---:R-:W-:-:S03]  /*8f00*/  PRMT R13, R12, 0x7604, R13 ;  /* 0x000076040c0d7816 */ /* 0x004fc6000000000d */
[----:B------:R-:W2:Y:S01]  /*8f10*/  LDS.U8 R12, [R5+0x2008] ;  /* 0x00200800050c7984 */ /* 0x000ea20000000000 */
[----:B------:R-:W-:Y:S02]  /*8f20*/  IMAD.MOV.U32 R157, RZ, RZ, R167 ;  /* 0x000000ffff9d7224 */ /* 0x000fe400078e00a7 */
[----:B------:R-:W-:Y:S01]  /*8f30*/  IMAD.MOV.U32 R158, RZ, RZ, R166 ;  /* 0x000000ffff9e7224 */ /* 0x000fe200078e00a6 */
[----:B----4-:R-:W-:Y:S01]  /*8f40*/  PRMT R15, R15, 0x7054, R18 ;  /* 0x000070540f0f7816 */ /* 0x010fe20000000012 */
        /* <DEDUP_REMOVED lines=16> */
[----:B------:R-:W-:Y:S01]  /*9050*/  IMAD.MOV.U32 R100, RZ, RZ, R220 ;  /* 0x000000ffff647224 */ /* 0x000fe200078e00dc */
[----:B--2---:R-:W-:Y:S01]  /*9060*/  PRMT R12, R12, 0x7054, R13 ;  /* 0x000070540c0c7816 */ /* 0x004fe2000000000d */
        /* <DEDUP_REMOVED lines=46> */
[----:B------:R-:W-:Y:S01]  /*9350*/  IMAD.MOV.U32 R167, RZ, RZ, R21 ;  /* 0x000000ffffa77224 */ /* 0x000fe200078e0015 */
[----:B------:R-:W-:Y:S01]  /*9360*/  PRMT R172, R172, 0x654, R15 ;  /* 0x00000654acac7816 */ /* 0x000fe2000000000f */
[----:B------:R-:W-:Y:S01]  /*9370*/  UIADD3 UR8, UR10, 0x2, URZ ;  /* 0x000000020a087890 */ /* 0x000fe2000fffe03f */
[----:B------:R-:W-:-:S02]  /*9380*/  PRMT R173, R173, 0x654, R14 ;  /* 0x00000654adad7816 */ /* 0x000fc4000000000e */
[----:B------:R-:W-:Y:S02]  /*9390*/  PRMT R174, R174, 0x654, R17 ;  /* 0x00000654aeae7816 */ /* 0x000fe40000000011 */
[----:B------:R-:W-:Y:S01]  /*93a0*/  PRMT R175, R175, 0x654, R12 ;  /* 0x00000654afaf7816 */ /* 0x000fe2000000000c */
[----:B------:R-:W-:Y:S01]  /*93b0*/  UMOV UR15, 0x40000040 ;  /* 0x40000040000f7882 */ /* 0x000fe20000000000 */
[----:B------:R-:W-:Y:S02]  /*93c0*/  UMOV UR14, UR8 ;  /* 0x00000008000e7c82 */ /* 0x000fe40008000000 */
[----:B---3--:R-:W-:-:S06]  /*93d0*/  WARPGROUP.ARRIVE ;  /* 0x00000000000079c5 */ /* 0x008fcc0000000000 */
        /* <DEDUP_REMOVED lines=66> */
[----:B--2---:R-:W2:Y:S04]  /*9800*/  LDL.LU.64 R150, [R1+0x3b0] ;  /* 0x0003b00001967983 */ /* 0x004ea80000300a00 */
        /* <DEDUP_REMOVED lines=53> */
[----:B------:R-:W-:Y:S04]  /*9b60*/  LDS.U8 R18, [R0+0x5800] ;  /* 0x0058000000127984 */ /* 0x000fe80000000000 */
[----:B------:R-:W3:Y:S04]  /*9b70*/  LDS.U8 R17, [R3+0x5800] ;  /* 0x0058000003117984 */ /* 0x000ee80000000000 */
[----:B------:R-:W-:Y:S04]  /*9b80*/  LDS.U8 R13, [R0+0x6000] ;  /* 0x00600000000d7984 */ /* 0x000fe80000000000 */
[----:B------:R-:W4:Y:S04]  /*9b90*/  LDS.U8 R12, [R3+0x6000] ;  /* 0x00600000030c7984 */ /* 0x000f280000000000 */
[----:B------:R-:W-:Y:S04]  /*9ba0*/  LDS.U8 R15, [R0+0x5808] ;  /* 0x00580800000f7984 */ /* 0x000fe80000000000 */
[----:B------:R-:W5:Y:S04]  /*9bb0*/  LDS.U8 R14, [R3+0x5808] ;  /* 0x00580800030e7984 */ /* 0x000f680000000000 */
[----:B------:R-:W-:Y:S04]  /*9bc0*/  LDS.U8 R168, [R4+0x5800] ;  /* 0x0058000004a87984 */ /* 0x000fe80000000000 */
[----:B------:R-:W-:Y:S04]  /*9bd0*/  LDS.U8 R169, [R4+0x5808] ;  /* 0x0058080004a97984 */ /* 0x000fe80000000000 */
[----:B------:R-:W-:Y:S04]  /*9be0*/  LDS.U8 R170, [R4+0x6000] ;  /* 0x0060000004aa7984 */ /* 0x000fe80000000000 */
[----:B------:R-:W-:Y:S01]  /*9bf0*/  LDS.U8 R171, [R4+0x6008] ;  /* 0x0060080004ab7984 */ /* 0x000fe20000000000 */
[----:B---3--:R-:W-:-:S02]  /*9c00*/  PRMT R18, R17, 0x7604, R18 ;  /* 0x0000760411127816 */ /* 0x008fc40000000012 */
[----:B----4-:R-:W-:Y:S02]  /*9c10*/  PRMT R17, R12, 0x7604, R13 ;  /* 0x000076040c117816 */ /* 0x010fe4000000000d */
[----:B------:R-:W3:Y:S04]  /*9c20*/  LDS.U8 R13, [R5+0x5808] ;  /* 0x00580800050d7984 */ /* 0x000ee80000000000 */
[----:B------:R-:W4:Y:S01]  /*9c30*/  LDS.U8 R12, [R5+0x6000] ;  /* 0x00600000050c7984 */ /* 0x000f220000000000 */
[----:B-----5:R-:W-:-:S03]  /*9c40*/  PRMT R15, R14, 0x7604, R15 ;  /* 0x000076040e0f7816 */ /* 0x020fc6000000000f */
[----:B------:R-:W-:Y:S01]  /*9c50*/  LDS.U8 R14, [R5+0x5800] ;  /* 0x00580000050e7984 */ /* 0x000fe20000000000 */
[----:B---3--:R-:W-:-:S03]  /*9c60*/  PRMT R15, R13, 0x7054, R15 ;  /* 0x000070540d0f7816 */ /* 0x008fc6000000000f */
[----:B------:R-:W-:Y:S01]  /*9c70*/  LDS.U8 R13, [R0+0x6008] ;  /* 0x00600800000d7984 */ /* 0x000fe20000000000 */
[----:B----4-:R-:W-:-:S03]  /*9c80*/  PRMT R17, R12, 0x7054, R17 ;  /* 0x000070540c117816 */ /* 0x010fc60000000011 */
[----:B------:R-:W3:Y:S02]  /*9c90*/  LDS.U8 R12, [R3+0x6008] ;  /* 0x00600800030c7984 */ /* 0x000ee40000000000 */
[----:B---3--:R-:W-:Y:S02]  /*9ca0*/  PRMT R13, R12, 0x7604, R13 ;  /* 0x000076040c0d7816 */ /* 0x008fe4000000000d */
[----:B------:R-:W3:Y:S01]  /*9cb0*/  LDS.U8 R12, [R5+0x6008] ;  /* 0x00600800050c7984 */ /* 0x000ee20000000000 */
[----:B------:R-:W-:Y:S02]  /*9cc0*/  PRMT R14, R14, 0x7054, R18 ;  /* 0x000070540e0e7816 */ /* 0x000fe40000000012 */
[----:B------:R-:W-:Y:S02]  /*9cd0*/  PRMT R169, R169, 0x654, R15 ;  /* 0x00000654a9a97816 */ /* 0x000fe4000000000f */
[----:B------:R-:W-:Y:S02]  /*9ce0*/  PRMT R168, R168, 0x654, R14 ;  /* 0x00000654a8a87816 */ /* 0x000fe4000000000e */
[----:B------:R-:W-:-:S02]  /*9cf0*/  PRMT R170, R170, 0x654, R17 ;  /* 0x00000654aaaa7816 */ /* 0x000fc40000000011 */
[----:B---3--:R-:W-:-:S04]  /*9d00*/  PRMT R12, R12, 0x7054, R13 ;  /* 0x000070540c0c7816 */ /* 0x008fc8000000000d */
[----:B------:R-:W-:-:S04]  /*9d10*/  PRMT R171, R171, 0x654, R12 ;  /* 0x00000654abab7816 */ /* 0x000fc8000000000c */
[----:B--2---:R-:W-:-:S06]  /*9d20*/  WARPGROUP.ARRIVE ;  /* 0x00000000000079c5 */ /* 0x004fcc0000000000 */
[----:B------:R-:W-:Y:S03]  /*9d30*/  QGMMA.64x256x32.F32.E5M2.E5M2 R24, R168, gdesc[UR12], R24, gsb0 ;  /* 0x03e0000ca8187df3 */ /* 0x000fe60008003818 */
[----:B------:R-:W-:Y:S02]  /*9d40*/  WARPGROUP.DEPBAR.LE gsb0, 0x0 ;  /* 0x00008000000079c5 */ /* 0x000fe40000010000 */
[----:B------:R-:W-:Y:S04]  /*9d50*/  LDS.U8 R18, [R0+0x2800] ;  /* 0x0028000000127984 */ /* 0x000fe80000000000 */
[----:B------:R-:W2:Y:S04]  /*9d60*/  LDS.U8 R17, [R3+0x2800] ;  /* 0x0028000003117984 */ /* 0x000ea80000000000 */
[----:B------:R-:W-:Y:S04]  /*9d70*/  LDS.U8 R13, [R0+0x3000] ;  /* 0x00300000000d7984 */ /* 0x000fe80000000000 */
[----:B------:R-:W3:Y:S04]  /*9d80*/  LDS.U8 R12, [R3+0x3000] ;  /* 0x00300000030c7984 */ /* 0x000ee80000000000 */
[----:B------:R-:W-:Y:S04]  /*9d90*/  LDS.U8 R15, [R0+0x2808] ;  /* 0x00280800000f7984 */ /* 0x000fe80000000000 */
[----:B------:R-:W4:Y:S04]  /*9da0*/  LDS.U8 R14, [R3+0x2808] ;  /* 0x00280800030e7984 */ /* 0x000f280000000000 */
[----:B------:R-:W-:Y:S04]  /*9db0*/  LDS.U8 R159, [R4+0x3008] ;  /* 0x00300800049f7984 */ /* 0x000fe80000000000 */
[----:B------:R-:W-:Y:S04]  /*9dc0*/  LDS.U8 R152, [R4+0x6800] ;  /* 0x0068000004987984 */ /* 0x000fe80000000000 */
[----:B------:R-:W-:Y:S04]  /*9dd0*/  LDS.U8 R153, [R4+0x6808] ;  /* 0x0068080004997984 */ /* 0x000fe80000000000 */
[----:B------:R-:W-:Y:S04]  /*9de0*/  LDS.U8 R154, [R4+0x7000] ;  /* 0x00700000049a7984 */ /* 0x000fe80000000000 */
[----:B------:R-:W-:Y:S01]  /*9df0*/  LDS.U8 R156, [R4+0x2800] ;  /* 0x00280000049c7984 */ /* 0x000fe20000000000 */
[----:B--2---:R-:W-:-:S03]  /*9e00*/  PRMT R18, R17, 0x7604, R18 ;  /* 0x0000760411127816 */ /* 0x004fc60000000012 */
[----:B------:R-:W-:Y:S04]  /*9e10*/  LDS.U8 R157, [R4+0x2808] ;  /* 0x00280800049d7984 */ /* 0x000fe80000000000 */
[----:B------:R-:W-:Y:S01]  /*9e20*/  LDS.U8 R158, [R4+0x3000] ;  /* 0x00300000049e7984 */ /* 0x000fe20000000000 */
[----:B---3--:R-:W-:-:S03]  /*9e30*/  PRMT R17, R12, 0x7604, R13 ;  /* 0x000076040c117816 */ /* 0x008fc6000000000d */
[----:B------:R-:W-:Y:S04]  /*9e40*/  LDS.U8 R155, [R4+0x7008] ;  /* 0x00700800049b7984 */ /* 0x000fe80000000000 */
[----:B------:R-:W2:Y:S04]  /*9e50*/  LDS.U8 R13, [R5+0x2808] ;  /* 0x00280800050d7984 */ /* 0x000ea80000000000 */
[----:B------:R-:W3:Y:S01]  /*9e60*/  LDS.U8 R12, [R5+0x3000] ;  /* 0x00300000050c7984 */ /* 0x000ee20000000000 */
[----:B----4-:R-:W-:-:S03]  /*9e70*/  PRMT R15, R14, 0x7604, R15 ;  /* 0x000076040e0f7816 */ /* 0x010fc6000000000f */
[----:B------:R-:W-:Y:S01]  /*9e80*/  LDS.U8 R14, [R5+0x2800] ;  /* 0x00280000050e7984 */ /* 0x000fe20000000000 */
[----:B--2---:R-:W-:-:S03]  /*9e90*/  PRMT R15, R13, 0x7054, R15 ;  /* 0x000070540d0f7816 */ /* 0x004fc6000000000f */
[----:B------:R-:W-:Y:S01]  /*9ea0*/  LDS.U8 R13, [R0+0x3008] ;  /* 0x00300800000d7984 */ /* 0x000fe20000000000 */
[----:B---3--:R-:W-:-:S03]  /*9eb0*/  PRMT R17, R12, 0x7054, R17 ;  /* 0x000070540c117816 */ /* 0x008fc60000000011 */
[----:B------:R-:W2:Y:S02]  /*9ec0*/  LDS.U8 R12, [R3+0x3008] ;  /* 0x00300800030c7984 */ /* 0x000ea40000000000 */
[----:B--2---:R-:W-:Y:S02]  /*9ed0*/  PRMT R13, R12, 0x7604, R13 ;  /* 0x000076040c0d7816 */ /* 0x004fe4000000000d */
[----:B------:R-:W2:Y:S02]  /*9ee0*/  LDS.U8 R12, [R5+0x3008] ;  /* 0x00300800050c7984 */ /* 0x000ea40000000000 */
[----:B--2---:R-:W-:Y:S02]  /*9ef0*/  PRMT R12, R12, 0x7054, R13 ;  /* 0x000070540c0c7816 */ /* 0x004fe4000000000d */
[----:B------:R-:W-:Y:S02]  /*9f00*/  LDS.U8 R13, [R0+0x6800] ;  /* 0x00680000000d7984 */ /* 0x000fe40000000000 */
[----:B------:R-:W-:-:S02]  /*9f10*/  PRMT R159, R159, 0x654, R12 ;  /* 0x000006549f9f7816 */ /* 0x000fc4000000000c */
        /* <DEDUP_REMOVED lines=20> */
[----:B------:R-:W2:Y:S01]  /*a060*/  LDS.U8 R12, [R5+0x7008] ;  /* 0x00700800050c7984 */ /* 0x000ea20000000000 */
[----:B------:R-:W-:Y:S02]  /*a070*/  PRMT R14, R14, 0x7054, R18 ;  /* 0x000070540e0e7816 */ /* 0x000fe40000000012 */
[----:B------:R-:W-:Y:S02]  /*a080*/  PRMT R157, R157, 0x654, R15 ;  /* 0x000006549d9d7816 */ /* 0x000fe4000000000f */
[----:B------:R-:W-:Y:S02]  /*a090*/  PRMT R156, R156, 0x654, R14 ;  /* 0x000006549c9c7816 */ /* 0x000fe4000000000e */
[----:B------:R-:W-:-:S02]  /*a0a0*/  PRMT R158, R158, 0x654, R17 ;  /* 0x000006549e9e7816 */ /* 0x000fc40000000011 */
[----:B--2---:R-:W-:-:S04]  /*a0b0*/  PRMT R12, R12, 0x7054, R13 ;  /* 0x000070540c0c7816 */ /* 0x004fc8000000000d */
[----:B------:R-:W-:Y:S01]  /*a0c0*/  PRMT R155, R155, 0x654, R12 ;  /* 0x000006549b9b7816 */ /* 0x000fe2000000000c */
[----:B01----:R-:W-:Y:S06]  /*a0d0*/  @!P0 BRA `(.L_x_28) ;  /* 0x0000000000048947 */ /* 0x003fec0003800000 */
[----:B------:R-:W-:Y:S01]  /*a0e0*/  BPT.TRAP 0x1 ;  /* 0x000000040000795c */ /* 0x000fe20000300000 */
.L_x_28:
[----:B------:R-:W-:Y:S01]  /*a0f0*/  UISETP.GT.U32.AND UP0, UPT, UR43, 0x1, UPT ;  /* 0x000000012b00788c */ /* 0x000fe2000bf04070 */
[----:B------:R-:W-:-:S04]  /*a100*/  IMAD.U32 R12, RZ, RZ, UR5 ;  /* 0x00000005ff0c7e24 */ /* 0x000fc8000f8e00ff */
[----:B------:R-:W-:Y:S01]  /*a110*/  IMAD R12, R12, 0x8, R6 ;  /* 0x000000080c0c7824 */ /* 0x000fe200078e0206 */
[----:B------:R-:W-:-:S03]  /*a120*/  PLOP3.LUT P2, PT, PT, PT, UP0, 0x80, 0x0 ;  /* 0x000000000000781c */ /* 0x000fc60003f4f008 */
[----:B------:R-:W-:-:S05]  /*a130*/  VIADD R12, R12, 0x18 ;  /* 0x000000180c0c7836 */ /* 0x000fca0000000000 */
[----:B------:R-:W-:-:S04]  /*a140*/  PRMT R12, RZ, 0x654, R12 ;  /* 0x00000654ff0c7816 */ /* 0x000fc8000000000c */
[----:B------:R0:W-:Y:S01]  /*a150*/  SYNCS.ARRIVE.TRANS64.RED.A1T0 RZ, [R12+URZ], RZ ;  /* 0x000000ff0cff79a7 */ /* 0x0001e2000810043f */
[----:B------:R-:W-:Y:S05]  /*a160*/  @P2 BRA `(.L_x_29) ;  /* 0x0000000000042947 */ /* 0x000fea0003800000 */
[----:B------:R-:W-:Y:S01]  /*a170*/  BPT.TRAP 0x1 ;  /* 0x000000040000795c */ /* 0x000fe20000300000 */
.L_x_29:
        /* <DEDUP_REMOVED lines=59> */
[----:B------:R-:W-:Y:S04]  /*a530*/  LDS.U8 R17, [R0+0x3800] ;  /* 0x0038000000117984 */ /* 0x000fe80000000000 */
[----:B------:R-:W1:Y:S04]  /*a540*/  LDS.U8 R15, [R3+0x3800] ;  /* 0x00380000030f7984 */ /* 0x000e680000000000 */
[----:B------:R-:W-:Y:S04]  /*a550*/  STL.64 [R1+0x228], R36 ;  /* 0x0002282401007387 */ /* 0x000fe80000100a00 */
[----:B------:R-:W-:Y:S04]  /*a560*/  LDS.U8 R13, [R0+0x3808] ;  /* 0x00380800000d7984 */ /* 0x000fe80000000000 */
[----:B0-----:R-:W0:Y:S04]  /*a570*/  LDS.U8 R12, [R3+0x3808] ;  /* 0x00380800030c7984 */ /* 0x001e280000000000 */
[----:B------:R-:W-:Y:S04]  /*a580*/  STL.64 [R1+0x220], R34 ;  /* 0x0002202201007387 */ /* 0x000fe80000100a00 */
[----:B------:R-:W-:Y:S04]  /*a590*/  STL.64 [R1+0x218], R32 ;  /* 0x0002182001007387 */ /* 0x000fe80000100a00 */
[----:B------:R-:W-:Y:S04]  /*a5a0*/  STL.64 [R1+0x210], R30 ;  /* 0x0002101e01007387 */ /* 0x000fe80000100a00 */
[----:B------:R2:W-:Y:S04]  /*a5b0*/  STL.64 [R1+0x208], R28 ;  /* 0x0002081c01007387 */ /* 0x0005e80000100a00 */
[----:B------:R-:W-:Y:S04]  /*a5c0*/  LDS.U8 R166, [R4+0x4000] ;  /* 0x0040000004a67984 */ /* 0x000fe80000000000 */
[----:B------:R-:W-:Y:S04]  /*a5d0*/  LDS.U8 R167, [R4+0x4008] ;  /* 0x0040080004a77984 */ /* 0x000fe80000000000 */
[----:B--2---:R-:W2:Y:S04]  /*a5e0*/  LDL.LU R28, [R1] ;  /* 0x00000000011c7983 */ /* 0x004ea80000300800 */
        /* <DEDUP_REMOVED lines=30> */
[----:B-1----:R-:W-:-:S03]  /*a7d0*/  PRMT R15, R15, 0x7604, R17 ;  /* 0x000076040f0f7816 */ /* 0x002fc60000000011 */
[----:B------:R-:W2:Y:S01]  /*a7e0*/  LDL.LU R59, [R1+0x7c] ;  /* 0x00007c00013b7983 */ /* 0x000ea20000300800 */
[----:B0-----:R-:W-:-:S03]  /*a7f0*/  PRMT R17, R12, 0x7604, R13 ;  /* 0x000076040c117816 */ /* 0x001fc6000000000d */
[----:B------:R-:W2:Y:S04]  /*a800*/  LDL.LU R60, [R1+0x80] ;  /* 0x00008000013c7983 */ /* 0x000ea80000300800 */
[----:B------:R-:W2:Y:S04]  /*a810*/  LDL.LU R61, [R1+0x84] ;  /* 0x00008400013d7983 */ /* 0x000ea80000300800 */
[----:B------:R-:W2:Y:S04]  /*a820*/  LDL.LU R62, [R1+0x88] ;  /* 0x00008800013e7983 */ /* 0x000ea80000300800 */
[----:B------:R-:W2:Y:S04]  /*a830*/  LDL.LU R63, [R1+0x8c] ;  /* 0x00008c00013f7983 */ /* 0x000ea80000300800 */
[----:B------:R-:W2:Y:S04]  /*a840*/  LDL.LU R64, [R1+0x90] ;  /* 0x0000900001407983 */ /* 0x000ea80000300800 */
[----:B------:R-:W-:Y:S04]  /*a850*/  LDS.U8 R13, [R0+0x4000] ;  /* 0x00400000000d7984 */ /* 0x000fe80000000000 */
[----:B------:R-:W0:Y:S04]  /*a860*/  LDS.U8 R12, [R3+0x4000] ;  /* 0x00400000030c7984 */ /* 0x000e280000000000 */
        /* <DEDUP_REMOVED lines=36> */
[----:B0-----:R-:W-:-:S03]  /*aab0*/  PRMT R13, R12, 0x7604, R13 ;  /* 0x000076040c0d7816 */ /* 0x001fc6000000000d */
[----:B------:R-:W2:Y:S04]  /*aac0*/  LDL.LU R101, [R1+0x124] ;  /* 0x0001240001657983 */ /* 0x000ea80000300800 */
[----:B------:R-:W2:Y:S04]  /*aad0*/  LDL.LU R102, [R1+0x128] ;  /* 0x0001280001667983 */ /* 0x000ea80000300800 */
[----:B------:R-:W2:Y:S04]  /*aae0*/  LDL.LU R103, [R1+0x12c] ;  /* 0x00012c0001677983 */ /* 0x000ea80000300800 */
[----:B------:R-:W2:Y:S04]  /*aaf0*/  LDL.LU R104, [R1+0x130] ;  /* 0x0001300001687983 */ /* 0x000ea80000300800 */
[----:B------:R-:W2:Y:S04]  /*ab00*/  LDL.LU R105, [R1+0x134] ;  /* 0x0001340001697983 */ /* 0x000ea80000300800 */
        /* <DEDUP_REMOVED lines=42> */
[----:B------:R-:W2:Y:S01]  /*adb0*/  LDL.LU R146, [R1+0x1d8] ;  /* 0x0001d80001927983 */ /* 0x000ea20000300800 */
[----:B------:R-:W-:-:S03]  /*adc0*/  PRMT R166, R166, 0x654, R12 ;  /* 0x00000654a6a67816 */ /* 0x000fc6000000000c */
        /* <DEDUP_REMOVED lines=10> */
[----:B------:R-:W2:Y:S01]  /*ae70*/  LDL.LU R155, [R1+0x1fc] ;  /* 0x0001fc00019b7983 */ /* 0x000ea20000300800 */
[----:B------:R-:W-:Y:S01]  /*ae80*/  UIADD3 UR8, UR10, 0x4, URZ ;  /* 0x000000040a087890 */ /* 0x000fe2000fffe03f */
[----:B------:R-:W-:-:S02]  /*ae90*/  UMOV UR15, 0x40000040 ;  /* 0x40000040000f7882 */ /* 0x000fc40000000000 */
[----:B------:R-:W-:Y:S04]  /*aea0*/  LDS.U8 R160, [R4+0x7800] ;  /* 0x0078000004a07984 */ /* 0x000fe80000000000 */
[----:B------:R-:W-:Y:S01]  /*aeb0*/  LDS.U8 R161, [R4+0x7808] ;  /* 0x0078080004a17984 */ /* 0x000fe20000000000 */
[----:B------:R-:W-:-:S03]  /*aec0*/  UMOV UR14, UR8 ;  /* 0x00000008000e7c82 */ /* 0x000fc60008000000 */
[----:B------:R-:W1:Y:S04]  /*aed0*/  LDS.U8 R14, [R5+0x3800] ;  /* 0x00380000050e7984 */ /* 0x000e680000000000 */
[----:B------:R-:W3:Y:S04]  /*aee0*/  LDS.U8 R164, [R4+0x3800] ;  /* 0x0038000004a47984 */ /* 0x000ee80000000000 */
[----:B------:R-:W-:Y:S01]  /*aef0*/  LDS.U8 R165, [R4+0x3808] ;  /* 0x0038080004a57984 */ /* 0x000fe20000000000 */
[----:B0-----:R-:W-:-:S03]  /*af00*/  PRMT R13, R12, 0x7604, R13 ;  /* 0x000076040c0d7816 */ /* 0x001fc6000000000d */
[----:B------:R-:W-:Y:S04]  /*af10*/  LDS.U8 R162, [R4+0x8000] ;  /* 0x0080000004a27984 */ /* 0x000fe80000000000 */
[----:B------:R-:W0:Y:S01]  /*af20*/  LDS.U8 R12, [R5+0x4008] ;  /* 0x00400800050c7984 */ /* 0x000e220000000000 */
[----:B-1----:R-:W-:-:S03]  /*af30*/  PRMT R15, R14, 0x7054, R15 ;  /* 0x000070540e0f7816 */ /* 0x002fc6000000000f */
[----:B------:R-:W1:Y:S01]  /*af40*/  LDS.U8 R14, [R5+0x3808] ;  /* 0x00380800050e7984 */ /* 0x000e620000000000 */
[----:B------:R-:W-:Y:S01]  /*af50*/  UIADD3 UR5, UR5, 0x1, URZ ;  /* 0x0000000105057890 */ /* 0x000fe2000fffe03f */
[----:B---3--:R-:W-:Y:S02]  /*af60*/  PRMT R164, R164, 0x654, R15 ;  /* 0x00000654a4a47816 */ /* 0x008fe4000000000f */
[----:B0-----:R-:W-:Y:S02]  /*af70*/  PRMT R12, R12, 0x7054, R13 ;  /* 0x000070540c0c7816 */ /* 0x001fe4000000000d */
[----:B------:R-:W-:Y:S02]  /*af80*/  LDS.U8 R13, [R0+0x7800] ;  /* 0x00780000000d7984 */ /* 0x000fe40000000000 */
[----:B------:R-:W-:Y:S02]  /*af90*/  PRMT R167, R167, 0x654, R12 ;  /* 0x00000654a7a77816 */ /* 0x000fe4000000000c */
[----:B------:R-:W0:Y:S01]  /*afa0*/  LDS.U8 R12, [R3+0x7800] ;  /* 0x00780000030c7984 */ /* 0x000e220000000000 */
[----:B-1----:R-:W-:Y:S01]  /*afb0*/  PRMT R14, R14, 0x7054, R17 ;  /* 0x000070540e0e7816 */ /* 0x002fe20000000011 */
[----:B------:R-:W-:-:S03]  /*afc0*/  UISETP.NE.AND UP0, UPT, UR5, 0x3, UPT ;  /* 0x000000030500788c */ /* 0x000fc6000bf05270 */
[----:B------:R-:W-:Y:S02]  /*afd0*/  PRMT R165, R165, 0x654, R14 ;  /* 0x00000654a5a57816 */ /* 0x000fe4000000000e */
        /* <DEDUP_REMOVED lines=16> */
[----:B------:R-:W3:Y:S01]  /*b0e0*/  LDS.U8 R5, [R5+0x8008] ;  /* 0x0080080005057984 */ /* 0x000ee20000000000 */
[----:B-1----:R-:W-:Y:S01]  /*b0f0*/  PRMT R0, R3, 0x7604, R0 ;  /* 0x0000760403007816 */ /* 0x002fe20000000000 */
[----:B--2---:R-:W-:-:S06]  /*b100*/  WARPGROUP.ARRIVE ;  /* 0x00000000000079c5 */ /* 0x004fcc0000000000 */
[----:B------:R-:W-:Y:S01]  /*b110*/  QGMMA.64x256x32.F32.E5M2.E5M2 R28, R156, gdesc[UR12], R28, gsb0 ;  /* 0x03e0000c9c1c7df3 */ /* 0x000fe2000800381c */
[----:B------:R-:W-:Y:S01]  /*b120*/  USEL UR5, UR5, URZ, UP0 ;  /* 0x0000003f05057287 */ /* 0x000fe20008000000 */
[----:B0-----:R-:W-:Y:S02]  /*b130*/  PRMT R12, R12, 0x7054, R13 ;  /* 0x000070540c0c7816 */ /* 0x001fe4000000000d */
[----:B---3--:R-:W-:Y:S02]  /*b140*/  PRMT R5, R5, 0x7054, R0 ;  /* 0x0000705405057816 */ /* 0x008fe40000000000 */
[----:B------:R-:W-:Y:S01]  /*b150*/  PRMT R162, R162, 0x654, R12 ;  /* 0x00000654a2a27816 */ /* 0x000fe2000000000c */
        /* <DEDUP_REMOVED lines=132> */
[----:B------:R-:W0:Y:S02]  /*b9a0*/  LDS.U8 R4, [R4+0x8008] ;  /* 0x0080080004047984 */ /* 0x000e240000000000 */
[----:B0-----:R-:W-:Y:S01]  /*b9b0*/  PRMT R163, R4, 0x654, R5 ;  /* 0x0000065404a37816 */ /* 0x001fe20000000005 */
[----:B------:R-:W-:Y:S06]  /*b9c0*/  @!P0 BRA `(.L_x_30) ;  /* 0x0000000000048947 */ /* 0x000fec0003800000 */
[----:B------:R-:W-:Y:S01]  /*b9d0*/  BPT.TRAP 0x1 ;  /* 0x000000040000795c */ /* 0x000fe20000300000 */
.L_x_30:
[----:B------:R-:W-:Y:S04]  /*b9e0*/  BSSY B0, `(.L_x_31) ;  /* 0x0000004000007945 */ /* 0x000fe80003800000 */
[----:B------:R-:W-:Y:S05]  /*b9f0*/  @P1 BRA `(.L_x_32) ;  /* 0x0000000000081947 */ /* 0x000fea0003800000 */
[----:B------:R-:W0:Y:S02]  /*ba00*/  SYNCS.PHASECHK.TRANS64.TRYWAIT P1, [R11+URZ], R10 ;  /* 0x0000000a0b0075a7 */ /* 0x000e24000802017f */
[----:B0-----:R-:W-:Y:S05]  /*ba10*/  @!P1 BRA `(.L_x_33) ;  /* 0x000001bc00409947 */ /* 0x001fea0003800000 */
.L_x_32:
[----:B------:R-:W-:Y:S05]  /*ba20*/  BSYNC B0 ;  /* 0x0000000000007941 */ /* 0x000fea0003800000 */
.L_x_31:
[----:B0-----:R-:W-:Y:S01]  /*ba30*/  IMAD.SHL.U32 R10, R8, 0x8000, RZ ;  /* 0x00008000080a7824 */ /* 0x001fe200078e00ff */
[----:B------:R-:W-:Y:S05]  /*ba40*/  WARPSYNC.ALL ;  /* 0x0000000000007948 */ /* 0x000fea0003800000 */
[----:B------:R-:W-:-:S05]  /*ba50*/  LOP3.LUT R0, R10, R19, RZ, 0xfc, !PT ;  /* 0x000000130a007212 */ /* 0x000fca00078efcff */
        /* <DEDUP_REMOVED lines=23> */
[----:B------:R-:W3:Y:S04]  /*bbd0*/  LDS.U8 R152, [R4+0x800] ;  /* 0x0008000004987984 */ /* 0x000ee80000000000 */
[----:B------:R-:W-:Y:S04]  /*bbe0*/  LDS.U8 R158, [R4+0x5000] ;  /* 0x00500000049e7984 */ /* 0x000fe80000000000 */
        /* <DEDUP_REMOVED lines=31> */
[----:B0-----:R-:W-:Y:S02]  /*bde0*/  PRMT R11, R11, 0x7054, R12 ;  /* 0x000070540b0b7816 */ /* 0x001fe4000000000c */
[----:B--2---:R-:W-:Y:S02]  /*bdf0*/  PRMT R5, R5, 0x7054, R0 ;  /* 0x0000705405057816 */ /* 0x004fe40000000000 */
[----:B------:R-:W-:-:S02]  /*be00*/  PRMT R158, R158, 0x654, R11 ;  /* 0x000006549e9e7816 */ /* 0x000fc4000000000b */
[----:B------:R-:W-:Y:S01]  /*be10*/  PRMT R159, R4, 0x654, R5 ;  /* 0x00000654049f7816 */ /* 0x000fe20000000005 */
        /* <DEDUP_REMOVED lines=200> */
[----:B------:R0:W5:Y:S04]  /*caa0*/  LDL.LU.64 R158, [R1+0x3f0] ;  /* 0x0003f000019e7983 */ /* 0x0001680000300a00 */
[----:B------:R0:W5:Y:S04]  /*cab0*/  LDL.LU.64 R156, [R1+0x3e8] ;  /* 0x0003e800019c7983 */ /* 0x0001680000300a00 */
[----:B------:R0:W5:Y:S04]  /*cac0*/  LDL.LU.64 R154, [R1+0x3e0] ;  /* 0x0003e000019a7983 */ /* 0x0001680000300a00 */
[----:B------:R0:W5:Y:S04]  /*cad0*/  LDL.LU.64 R152, [R1+0x3d8] ;  /* 0x0003d80001987983 */ /* 0x0001680000300a00 */
        /* <DEDUP_REMOVED lines=58> */
[----:B------:R-:W-:Y:S01]  /*ce80*/  UISETP.GT.AND UP0, UPT, UR6, 0x2, UPT ;  /* 0x000000020600788c */ /* 0x000fe2000bf04270 */
[----:B------:R-:W-:Y:S01]  /*ce90*/  R2UR UR7, R8 ;  /* 0x00000000080772ca */ /* 0x000fe200000e0000 */
[----:B------:R-:W-:-:S04]  /*cea0*/  UIADD3 UR6, UR6, -0x1, URZ ;  /* 0xffffffff06067890 */ /* 0x000fc8000fffe03f */
[----:B------:R-:W-:Y:S01]  /*ceb0*/  PLOP3.LUT P1, PT, PT, PT, UP0, 0x80, 0x0 ;  /* 0x000000000000781c */ /* 0x000fe20003f2f008 */
[----:B--2---:R-:W-:-:S06]  /*cec0*/  WARPGROUP.ARRIVE ;  /* 0x00000000000079c5 */ /* 0x004fcc0000000000 */
[----:B------:R-:W-:Y:S03]  /*ced0*/  QGMMA.64x256x32.F32.E5M2.E5M2 R24, R160, gdesc[UR8], R24, gsb0 ;  /* 0x03e00008a0187df3 */ /* 0x000fe60008003818 */
[----:B------:R-:W-:-:S03]  /*cee0*/  WARPGROUP.DEPBAR.LE gsb0, 0x0 ;  /* 0x00008000000079c5 */ /* 0x000fc60000010000 */
[----:B0-----:R-:W-:Y:S05]  /*cef0*/  @P1 BRA `(.L_x_34) ;  /* 0xffffffa000d81947 */ /* 0x001fea000383ffff */
.L_x_26:
        /* <DEDUP_REMOVED lines=128> */
[----:B------:R-:W-:Y:S01]  /*d700*/  IMAD.MOV.U32 R9, RZ, RZ, 0x40000040 ;  /* 0x40000040ff097424 */ /* 0x000fe200078e00ff */
[----:B------:R-:W-:-:S02]  /*d710*/  LEA R8, R8, UR4, 0xb ;  /* 0x0000000408087c11 */ /* 0x000fc4000f8e58ff */
[----:B------:R-:W-:Y:S02]  /*d720*/  IADD3 R0, R6, R10, R19 ;  /* 0x0000000a06007210 */ /* 0x000fe40007ffe013 */
[----:B------:R-:W-:Y:S02]  /*d730*/  R2UR UR6, R8 ;  /* 0x00000000080672ca */ /* 0x000fe400000e0000 */
[----:B------:R-:W-:Y:S01]  /*d740*/  R2UR UR7, R9 ;  /* 0x00000000090772ca */ /* 0x000fe200000e0000 */
[----:B--2--5:R-:W-:-:S12]  /*d750*/  WARPGROUP.ARRIVE ;  /* 0x00000000000079c5 */ /* 0x024fd80000000000 */
        /* <DEDUP_REMOVED lines=144> */
[----:B------:R-:W-:-:S03]  /*e060*/  IMAD.MOV.U32 R235, RZ, RZ, R57 ;  /* 0x000000ffffeb7224 */ /* 0x000fc600078e0039 */
        /* <DEDUP_REMOVED lines=33> */
[----:B------:R-:W-:-:S02]  /*e280*/  R2UR UR6, R8 ;  /* 0x00000000080672ca */ /* 0x000fc400000e0000 */
[----:B------:R-:W-:Y:S01]  /*e290*/  R2UR UR7, R9 ;  /* 0x00000000090772ca */ /* 0x000fe200000e0000 */
[----:B--2---:R-:W-:-:S12]  /*e2a0*/  WARPGROUP.ARRIVE ;  /* 0x00000000000079c5 */ /* 0x004fd80000000000 */
        /* <DEDUP_REMOVED lines=100> */
[----:B------:R-:W-:Y:S02]  /*e8f0*/  IMAD.IADD R3, R20, 0x1, R0 ;  /* 0x0000000114037824 */ /* 0x000fe400078e0200 */
[----:B------:R-:W-:Y:S02]  /*e900*/  IMAD.MOV.U32 R149, RZ, RZ, R5 ;  /* 0x000000ffff957224 */ /* 0x000fe400078e0005 */
[----:B------:R-:W-:Y:S01]  /*e910*/  IMAD.MOV.U32 R150, RZ, RZ, R4 ;  /* 0x000000ffff967224 */ /* 0x000fe200078e0004 */
[----:B------:R-:W-:Y:S04]  /*e920*/  LDS.U8 R5, [R0+0x1808] ;  /* 0x0018080000057984 */ /* 0x000fe80000000000 */
[----:B------:R-:W0:Y:S01]  /*e930*/  LDS.U8 R4, [R3+0x1808] ;  /* 0x0018080003047984 */ /* 0x000e220000000000 */
[----:B------:R-:W-:-:S02]  /*e940*/  IMAD.MOV.U32 R147, RZ, RZ, R11 ;  /* 0x000000ffff937224 */ /* 0x000fc400078e000b */
[----:B------:R-:W-:Y:S01]  /*e950*/  IMAD.MOV.U32 R148, RZ, RZ, R10 ;  /* 0x000000ffff947224 */ /* 0x000fe200078e000a */
[----:B------:R-:W-:Y:S04]  /*e960*/  LDS.U8 R11, [R0+0x1800] ;  /* 0x00180000000b7984 */ /* 0x000fe80000000000 */
[----:B------:R-:W1:Y:S01]  /*e970*/  LDS.U8 R10, [R3+0x1800] ;  /* 0x00180000030a7984 */ /* 0x000e620000000000 */
[----:B------:R-:W-:Y:S02]  /*e980*/  IMAD.MOV.U32 R144, RZ, RZ, R14 ;  /* 0x000000ffff907224 */ /* 0x000fe400078e000e */
[----:B------:R-:W-:Y:S02]  /*e990*/  IMAD.MOV.U32 R145, RZ, RZ, R13 ;  /* 0x000000ffff917224 */ /* 0x000fe400078e000d */
[----:B------:R-:W-:Y:S01]  /*e9a0*/  IMAD.MOV.U32 R146, RZ, RZ, R12 ;  /* 0x000000ffff927224 */ /* 0x000fe200078e000c */
[----:B------:R-:W-:Y:S01]  /*e9b0*/  LDS.U8 R13, [R0+0x2000] ;  /* 0x00200000000d7984 */ /* 0x000fe20000000000 */
[----:B------:R-:W-:-:S03]  /*e9c0*/  IMAD.MOV.U32 R143, RZ, RZ, R15 ;  /* 0x000000ffff8f7224 */ /* 0x000fc600078e000f */
[----:B------:R-:W3:Y:S01]  /*e9d0*/  LDS.U8 R12, [R3+0x2000] ;  /* 0x00200000030c7984 */ /* 0x000ee20000000000 */
[----:B0-----:R-:W-:Y:S01]  /*e9e0*/  PRMT R14, R4, 0x7604, R5 ;  /* 0x00007604040e7816 */ /* 0x001fe20000000005 */
[----:B------:R-:W-:-:S05]  /*e9f0*/  IMAD.IADD R4, R7, 0x1, R0 ;  /* 0x0000000107047824 */ /* 0x000fca00078e0200 */
[----:B------:R-:W0:Y:S01]  /*ea00*/  LDS.U8 R5, [R4+0x2000] ;  /* 0x0020000004057984 */ /* 0x000e220000000000 */
[----:B-1----:R-:W-:-:S03]  /*ea10*/  PRMT R15, R10, 0x7604, R11 ;  /* 0x000076040a0f7816 */ /* 0x002fc6000000000b */
[----:B------:R-:W1:Y:S01]  /*ea20*/  LDS.U8 R10, [R4+0x1808] ;  /* 0x00180800040a7984 */ /* 0x000e620000000000 */
[----:B---3--:R-:W-:Y:S01]  /*ea30*/  PRMT R13, R12, 0x7604, R13 ;  /* 0x000076040c0d7816 */ /* 0x008fe2000000000d */
[----:B------:R-:W-:Y:S02]  /*ea40*/  IMAD.IADD R7, R7, 0x1, R3 ;  /* 0x0000000107077824 */ /* 0x000fe400078e0203 */
[----:B------:R-:W-:Y:S01]  /*ea50*/  LDS.U8 R11, [R4+0x1800] ;  /* 0x00180000040b7984 */ /* 0x000fe20000000000 */
[----:B0-----:R-:W-:-:S03]  /*ea60*/  PRMT R13, R5, 0x7054, R13 ;  /* 0x00007054050d7816 */ /* 0x001fc6000000000d */
[----:B------:R-:W-:Y:S01]  /*ea70*/  LDS.U8 R5, [R3+0x2008] ;  /* 0x0020080003057984 */ /* 0x000fe20000000000 */
[----:B-1----:R-:W-:-:S03]  /*ea80*/  PRMT R12, R10, 0x7054, R14 ;  /* 0x000070540a0c7816 */ /* 0x002fc6000000000e */
[----:B------:R-:W0:Y:S01]  /*ea90*/  LDS.U8 R10, [R0+0x2008] ;  /* 0x00200800000a7984 */ /* 0x000e220000000000 */
[----:B------:R-:W-:-:S03]  /*eaa0*/  IMAD.MOV.U32 R136, RZ, RZ, R152 ;  /* 0x000000ffff887224 */ /* 0x000fc600078e0098 */
[----:B------:R-:W1:Y:S01]  /*eab0*/  LDS.U8 R152, [R7+0x1800] ;  /* 0x0018000007987984 */ /* 0x000e620000000000 */
[----:B------:R-:W-:Y:S02]  /*eac0*/  IMAD.MOV.U32 R133, RZ, RZ, R155 ;  /* 0x000000ffff857224 */ /* 0x000fe400078e009b */
[----:B------:R-:W-:Y:S01]  /*ead0*/  IMAD.MOV.U32 R134, RZ, RZ, R154 ;  /* 0x000000ffff867224 */ /* 0x000fe200078e009a */
[----:B------:R-:W-:Y:S01]  /*eae0*/  LDS.U8 R155, [R7+0x2008] ;  /* 0x00200800079b7984 */ /* 0x000fe20000000000 */
[----:B------:R-:W-:-:S03]  /*eaf0*/  IMAD.MOV.U32 R135, RZ, RZ, R153 ;  /* 0x000000ffff877224 */ /* 0x000fc600078e0099 */
[----:B------:R-:W-:Y:S04]  /*eb00*/  LDS.U8 R153, [R7+0x1808] ;  /* 0x0018080007997984 */ /* 0x000fe80000000000 */
[----:B------:R-:W-:Y:S01]  /*eb10*/  LDS.U8 R154, [R7+0x2000] ;  /* 0x00200000079a7984 */ /* 0x000fe20000000000 */
[----:B0-----:R-:W-:-:S03]  /*eb20*/  PRMT R10, R5, 0x7604, R10 ;  /* 0x00007604050a7816 */ /* 0x001fc6000000000a */
[----:B------:R-:W0:Y:S01]  /*eb30*/  LDS.U8 R5, [R4+0x2008] ;  /* 0x0020080004057984 */ /* 0x000e220000000000 */
[----:B------:R-:W-:-:S04]  /*eb40*/  PRMT R11, R11, 0x7054, R15 ;  /* 0x000070540b0b7816 */ /* 0x000fc8000000000f */
[----:B-1----:R-:W-:Y:S01]  /*eb50*/  PRMT R152, R152, 0x654, R11 ;  /* 0x0000065498987816 */ /* 0x002fe2000000000b */
[----:B------:R-:W-:Y:S02]  /*eb60*/  IMAD.MOV.U32 R11, RZ, RZ, 0x40000040 ;  /* 0x40000040ff0b7424 */ /* 0x000fe400078e00ff */
[----:B------:R-:W-:Y:S02]  /*eb70*/  IMAD.MOV.U32 R57, RZ, RZ, R235 ;  /* 0x000000ffff397224 */ /* 0x000fe400078e00eb */
[----:B------:R-:W-:Y:S01]  /*eb80*/  IMAD.MOV.U32 R58, RZ, RZ, R234 ;  /* 0x000000ffff3a7224 */ /* 0x000fe200078e00ea */
[----:B------:R-:W-:Y:S01]  /*eb90*/  R2UR UR7, R11 ;  /* 0x000000000b0772ca */ /* 0x000fe200000e0000 */
        /* <DEDUP_REMOVED lines=11> */
[----:B0-----:R-:W-:Y:S01]  /*ec50*/  PRMT R5, R5, 0x7054, R10 ;  /* 0x0000705405057816 */ /* 0x001fe2000000000a */
[----:B------:R-:W-:Y:S02]  /*ec60*/  VIADD R10, R8, 0x2 ;  /* 0x00000002080a7836 */ /* 0x000fe40000000000 */
[----:B------:R-:W-:Y:S02]  /*ec70*/  IMAD.MOV.U32 R70, RZ, RZ, R222 ;  /* 0x000000ffff467224 */ /* 0x000fe400078e00de */
[----:B------:R-:W-:Y:S01]  /*ec80*/  IMAD.MOV.U32 R71, RZ, RZ, R221 ;  /* 0x000000ffff477224 */ /* 0x000fe200078e00dd */
[----:B------:R-:W-:Y:S01]  /*ec90*/  R2UR UR6, R10 ;  /* 0x000000000a0672ca */ /* 0x000fe200000e0000 */
        /* <DEDUP_REMOVED lines=67> */
[----:B------:R-:W-:-:S02]  /*f0d0*/  PRMT R153, R153, 0x654, R12 ;  /* 0x0000065499997816 */ /* 0x000fc4000000000c */
[----:B------:R-:W-:Y:S02]  /*f0e0*/  PRMT R154, R154, 0x654, R13 ;  /* 0x000006549a9a7816 */ /* 0x000fe4000000000d */
[----:B------:R-:W-:-:S04]  /*f0f0*/  PRMT R155, R155, 0x654, R5 ;  /* 0x000006549b9b7816 */ /* 0x000fc80000000005 */
[----:B--2---:R-:W-:-:S06]  /*f100*/  WARPGROUP.ARRIVE ;  /* 0x00000000000079c5 */ /* 0x004fcc0000000000 */
[----:B------:R-:W-:Y:S01]  /*f110*/  QGMMA.64x256x32.F32.E5M2.E5M2 R24, R152, gdesc[UR4], R24, gsb0 ;  /* 0x03e0000498187df3 */ /* 0x000fe20008003818 */
[----:B------:R-:W-:Y:S02]  /*f120*/  R2UR UR6, R10 ;  /* 0x000000000a0672ca */ /* 0x000fe400000e0000 */
        /* <DEDUP_REMOVED lines=65> */
[----:B------:R-:W-:Y:S04]  /*f540*/  LDS.U8 R14, [R0+0x5800] ;  /* 0x00580000000e7984 */ /* 0x000fe80000000000 */
[----:B------:R-:W1:Y:S04]  /*f550*/  LDS.U8 R13, [R3+0x5800] ;  /* 0x00580000030d7984 */ /* 0x000e680000000000 */
        /* <DEDUP_REMOVED lines=65> */
[----:B------:R-:W0:Y:S01]  /*f970*/  LDS.U8 R5, [R3+0x6000] ;  /* 0x0060000003057984 */ /* 0x000e220000000000 */
[----:B------:R-:W-:-:S03]  /*f980*/  R2UR UR7, R11 ;  /* 0x000000000b0772ca */ /* 0x000fc600000e0000 */
[----:B------:R-:W-:Y:S01]  /*f990*/  LDS.U8 R12, [R0+0x5808] ;  /* 0x00580800000c7984 */ /* 0x000fe20000000000 */
[----:B-1----:R-:W-:-:S03]  /*f9a0*/  PRMT R14, R13, 0x7604, R14 ;  /* 0x000076040d0e7816 */ /* 0x002fc6000000000e */
[----:B------:R-:W1:Y:S04]  /*f9b0*/  LDS.U8 R11, [R3+0x5808] ;  /* 0x00580800030b7984 */ /* 0x000e680000000000 */
[----:B------:R-:W-:Y:S04]  /*f9c0*/  LDS.U8 R152, [R7+0x5800] ;  /* 0x0058000007987984 */ /* 0x000fe80000000000 */
[----:B------:R-:W-:Y:S04]  /*f9d0*/  LDS.U8 R153, [R7+0x5808] ;  /* 0x0058080007997984 */ /* 0x000fe80000000000 */
[----:B------:R-:W-:Y:S04]  /*f9e0*/  LDS.U8 R154, [R7+0x6000] ;  /* 0x00600000079a7984 */ /* 0x000fe80000000000 */
[----:B------:R-:W-:Y:S01]  /*f9f0*/  LDS.U8 R155, [R7+0x6008] ;  /* 0x00600800079b7984 */ /* 0x000fe20000000000 */
[----:B0-----:R-:W-:-:S03]  /*fa00*/  PRMT R13, R5, 0x7604, R10 ;  /* 0x00007604050d7816 */ /* 0x001fc6000000000a */
[----:B------:R-:W0:Y:S04]  /*fa10*/  LDS.U8 R10, [R4+0x5808] ;  /* 0x00580800040a7984 */ /* 0x000e280000000000 */
[----:B------:R-:W3:Y:S01]  /*fa20*/  LDS.U8 R5, [R4+0x6000] ;  /* 0x0060000004057984 */ /* 0x000ee20000000000 */
[----:B-1----:R-:W-:-:S03]  /*fa30*/  PRMT R12, R11, 0x7604, R12 ;  /* 0x000076040b0c7816 */ /* 0x002fc6000000000c */
[----:B------:R-:W-:Y:S01]  /*fa40*/  LDS.U8 R11, [R4+0x5800] ;  /* 0x00580000040b7984 */ /* 0x000fe20000000000 */
[----:B0-----:R-:W-:-:S03]  /*fa50*/  PRMT R12, R10, 0x7054, R12 ;  /* 0x000070540a0c7816 */ /* 0x001fc6000000000c */
[----:B------:R-:W-:Y:S01]  /*fa60*/  LDS.U8 R10, [R0+0x6008] ;  /* 0x00600800000a7984 */ /* 0x000fe20000000000 */
[----:B---3--:R-:W-:-:S03]  /*fa70*/  PRMT R13, R5, 0x7054, R13 ;  /* 0x00007054050d7816 */ /* 0x008fc6000000000d */
[----:B------:R-:W0:Y:S02]  /*fa80*/  LDS.U8 R5, [R3+0x6008] ;  /* 0x0060080003057984 */ /* 0x000e240000000000 */
[----:B0-----:R-:W-:Y:S02]  /*fa90*/  PRMT R10, R5, 0x7604, R10 ;  /* 0x00007604050a7816 */ /* 0x001fe4000000000a */
[----:B------:R-:W0:Y:S01]  /*faa0*/  LDS.U8 R5, [R4+0x6008] ;  /* 0x0060080004057984 */ /* 0x000e220000000000 */
[----:B------:R-:W-:Y:S02]  /*fab0*/  PRMT R11, R11, 0x7054, R14 ;  /* 0x000070540b0b7816 */ /* 0x000fe4000000000e */
[----:B------:R-:W-:Y:S02]  /*fac0*/  PRMT R153, R153, 0x654, R12 ;  /* 0x0000065499997816 */ /* 0x000fe4000000000c */
[----:B------:R-:W-:Y:S02]  /*fad0*/  PRMT R152, R152, 0x654, R11 ;  /* 0x0000065498987816 */ /* 0x000fe4000000000b */
[----:B------:R-:W-:-:S02]  /*fae0*/  PRMT R154, R154, 0x654, R13 ;  /* 0x000006549a9a7816 */ /* 0x000fc4000000000d */
[----:B0-----:R-:W-:-:S04]  /*faf0*/  PRMT R5, R5, 0x7054, R10 ;  /* 0x0000705405057816 */ /* 0x001fc8000000000a */
[----:B------:R-:W-:-:S04]  /*fb00*/  PRMT R155, R155, 0x654, R5 ;  /* 0x000006549b9b7816 */ /* 0x000fc80000000005 */
[----:B--2---:R-:W-:-:S06]  /*fb10*/  WARPGROUP.ARRIVE ;  /* 0x00000000000079c5 */ /* 0x004fcc0000000000 */
[----:B------:R-:W-:Y:S03]  /*fb20*/  QGMMA.64x256x32.F32.E5M2.E5M2 R24, R152, gdesc[UR4], R24, gsb0 ;  /* 0x03e0000498187df3 */ /* 0x000fe60008003818 */
[----:B------:R-:W-:Y:S02]  /*fb30*/  WARPGROUP.DEPBAR.LE gsb0, 0x0 ;  /* 0x00008000000079c5 */ /* 0x000fe40000010000 */
[----:B------:R-:W-:Y:S04]  /*fb40*/  LDS.U8 R14, [R0+0x2800] ;  /* 0x00280000000e7984 */ /* 0x000fe80000000000 */
[----:B------:R-:W0:Y:S04]  /*fb50*/  LDS.U8 R13, [R3+0x2800] ;  /* 0x00280000030d7984 */ /* 0x000e280000000000 */
[----:B------:R-:W-:Y:S04]  /*fb60*/  LDS.U8 R10, [R0+0x3000] ;  /* 0x00300000000a7984 */ /* 0x000fe80000000000 */
[----:B------:R-:W1:Y:S04]  /*fb70*/  LDS.U8 R5, [R3+0x3000] ;  /* 0x0030000003057984 */ /* 0x000e680000000000 */
[----:B------:R-:W-:Y:S04]  /*fb80*/  LDS.U8 R12, [R0+0x2808] ;  /* 0x00280800000c7984 */ /* 0x000fe80000000000 */
[----:B------:R-:W2:Y:S04]  /*fb90*/  LDS.U8 R11, [R3+0x2808] ;  /* 0x00280800030b7984 */ /* 0x000ea80000000000 */
[----:B------:R-:W-:Y:S04]  /*fba0*/  LDS.U8 R159, [R7+0x3008] ;  /* 0x00300800079f7984 */ /* 0x000fe80000000000 */
[----:B------:R-:W-:Y:S04]  /*fbb0*/  LDS.U8 R152, [R7+0x6800] ;  /* 0x0068000007987984 */ /* 0x000fe80000000000 */
[----:B------:R-:W-:Y:S04]  /*fbc0*/  LDS.U8 R153, [R7+0x6808] ;  /* 0x0068080007997984 */ /* 0x000fe80000000000 */
[----:B------:R-:W-:Y:S04]  /*fbd0*/  LDS.U8 R154, [R7+0x7000] ;  /* 0x00700000079a7984 */ /* 0x000fe80000000000 */
[----:B------:R-:W-:Y:S01]  /*fbe0*/  LDS.U8 R156, [R7+0x2800] ;  /* 0x00280000079c7984 */ /* 0x000fe20000000000 */
[----:B0-----:R-:W-:-:S03]  /*fbf0*/  PRMT R14, R13, 0x7604, R14 ;  /* 0x000076040d0e7816 */ /* 0x001fc6000000000e */
[----:B------:R-:W-:Y:S04]  /*fc00*/  LDS.U8 R157, [R7+0x2808] ;  /* 0x00280800079d7984 */ /* 0x000fe80000000000 */
[----:B------:R-:W-:Y:S01]  /*fc10*/  LDS.U8 R158, [R7+0x3000] ;  /* 0x00300000079e7984 */ /* 0x000fe20000000000 */
[----:B-1----:R-:W-:-:S03]  /*fc20*/  PRMT R13, R5, 0x7604, R10 ;  /* 0x00007604050d7816 */ /* 0x002fc6000000000a */
[----:B------:R-:W-:Y:S04]  /*fc30*/  LDS.U8 R155, [R7+0x7008] ;  /* 0x00700800079b7984 */ /* 0x000fe80000000000 */
[----:B------:R-:W0:Y:S04]  /*fc40*/  LDS.U8 R10, [R4+0x2808] ;  /* 0x00280800040a7984 */ /* 0x000e280000000000 */
[----:B------:R-:W1:Y:S01]  /*fc50*/  LDS.U8 R5, [R4+0x3000] ;  /* 0x0030000004057984 */ /* 0x000e620000000000 */
[----:B--2---:R-:W-:-:S03]  /*fc60*/  PRMT R12, R11, 0x7604, R12 ;  /* 0x000076040b0c7816 */ /* 0x004fc6000000000c */
[----:B------:R-:W-:Y:S01]  /*fc70*/  LDS.U8 R11, [R4+0x2800] ;  /* 0x00280000040b7984 */ /* 0x000fe20000000000 */
[----:B0-----:R-:W-:-:S03]  /*fc80*/  PRMT R12, R10, 0x7054, R12 ;  /* 0x000070540a0c7816 */ /* 0x001fc6000000000c */
[----:B------:R-:W-:Y:S01]  /*fc90*/  LDS.U8 R10, [R0+0x3008] ;  /* 0x00300800000a7984 */ /* 0x000fe20000000000 */
[----:B-1----:R-:W-:-:S03]  /*fca0*/  PRMT R13, R5, 0x7054, R13 ;  /* 0x00007054050d7816 */ /* 0x002fc6000000000d */
        /* <DEDUP_REMOVED lines=32> */
[----:B------:R-:W-:Y:S01]  /*feb0*/  PRMT R155, R155, 0x654, R5 ;  /* 0x000006549b9b7816 */ /* 0x000fe20000000005 */
[----:B------:R-:W-:Y:S06]  /*fec0*/  @!P0 BRA `(.L_x_35) ;  /* 0x0000000000048947 */ /* 0x000fec0003800000 */
[----:B------:R-:W-:Y:S01]  /*fed0*/  BPT.TRAP 0x1 ;  /* 0x000000040000795c */ /* 0x000fe20000300000 */
.L_x_35:
        /* <DEDUP_REMOVED lines=9> */
.L_x_36:
[----:B------:R-:W-:Y:S04]  /*ff70*/  LDS.U8 R12, [R0+0x3800] ;  /* 0x00380000000c7984 */ /* 0x000fe80000000000 */
[----:B------:R-:W1:Y:S04]  /*ff80*/  LDS.U8 R11, [R3+0x3800] ;  /* 0x00380000030b7984 */ /* 0x000e680000000000 */
[----:B------:R-:W-:Y:S04]  /*ff90*/  LDS.U8 R9, [R0+0x3808] ;  /* 0x0038080000097984 */ /* 0x000fe80000000000 */
[----:B0-----:R-:W0:Y:S04]  /*ffa0*/  LDS.U8 R5, [R3+0x3808] ;  /* 0x0038080003057984 */ /* 0x001e280000000000 */
[----:B------:R-:W-:Y:S04]  /*ffb0*/  STL.64 [R1+0x5e0], R154 ;  /* 0x0005e09a01007387 */ /* 0x000fe80000100a00 */
[----:B------:R-:W-:Y:S04]  /*ffc0*/  STL.64 [R1+0x5d8], R152 ;  /* 0x0005d89801007387 */ /* 0x000fe80000100a00 */
[----:B------:R-:W-:Y:S04]  /*ffd0*/  STL.64 [R1+0x5d0], R150 ;  /* 0x0005d09601007387 */ /* 0x000fe80000100a00 */
[----:B------:R-:W-:Y:S04]  /*ffe0*/  STL.64 [R1+0x5c8], R148 ;  /* 0x0005c89401007387 */ /* 0x000fe80000100a00 */
[----:B------:R-:W-:Y:S04]  /*fff0*/  STL.64 [R1+0x5c0], R146 ;  /* 0x0005c09201007387 */ /* 0x000fe80000100a00 */
[----:B------:R-:W-:Y:S04]  /*10000*/  STL.64 [R1+0x5b8], R144 ;  /* 0x0005b89001007387 */ /* 0x000fe80000100a00 */
[----:B------:R-:W-:Y:S01]  /*10010*/  STL.64 [R1+0x5b0], R142 ;  /* 0x0005b08e01007387 */ /* 0x000fe20000100a00 */
[----:B-1----:R-:W-:-:S03]  /*10020*/  PRMT R11, R11, 0x7604, R12 ;  /* 0x000076040b0b7816 */ /* 0x002fc6000000000c */
[----:B------:R-:W-:Y:S04]  /*10030*/  STL.64 [R1+0x5a8], R140 ;  /* 0x0005a88c01007387 */ /* 0x000fe80000100a00 */
[----:B------:R-:W-:Y:S01]  /*10040*/  STL.64 [R1+0x5a0], R138 ;  /* 0x0005a08a01007387 */ /* 0x000fe20000100a00 */
[----:B0-----:R-:W-:-:S03]  /*10050*/  PRMT R12, R5, 0x7604, R9 ;  /* 0x00007604050c7816 */ /* 0x001fc60000000009 */
[----:B------:R-:W-:Y:S04]  /*10060*/  STL.64 [R1+0x598], R136 ;  /* 0x0005988801007387 */ /* 0x000fe80000100a00 */
[----:B------:R-:W-:Y:S04]  /*10070*/  LDS.U8 R9, [R0+0x4000] ;  /* 0x0040000000097984 */ /* 0x000fe80000000000 */
[----:B------:R-:W0:Y:S04]  /*10080*/  LDS.U8 R5, [R3+0x4000] ;  /* 0x0040000003057984 */ /* 0x000e280000000000 */
        /* <DEDUP_REMOVED lines=10> */
[----:B0-----:R-:W-:-:S03]  /*10130*/  PRMT R9, R5, 0x7604, R9 ;  /* 0x0000760405097816 */ /* 0x001fc60000000009 */
[----:B------:R-:W-:Y:S04]  /*10140*/  STL.64 [R1+0x540], R114 ;  /* 0x0005407201007387 */ /* 0x000fe80000100a00 */
[----:B------:R-:W-:Y:S04]  /*10150*/  STL.64 [R1+0x538], R112 ;  /* 0x0005387001007387 */ /* 0x000fe80000100a00 */
[----:B------:R-:W0:Y:S04]  /*10160*/  LDS.U8 R5, [R4+0x4000] ;  /* 0x0040000004057984 */ /* 0x000e280000000000 */
[----:B------:R-:W-:Y:S04]  /*10170*/  STL.64 [R1+0x530], R110 ;  /* 0x0005306e01007387 */ /* 0x000fe80000100a00 */
[----:B------:R-:W-:Y:S04]  /*10180*/  STL.64 [R1+0x528], R108 ;  /* 0x0005286c01007387 */ /* 0x000fe80000100a00 */
[----:B------:R-:W-:Y:S04]  /*10190*/  STL.64 [R1+0x520], R106 ;  /* 0x0005206a01007387 */ /* 0x000fe80000100a00 */
[----:B------:R-:W-:Y:S04]  /*101a0*/  STL.64 [R1+0x518], R104 ;  /* 0x0005186801007387 */ /* 0x000fe80000100a00 */
[----:B------:R-:W-:Y:S04]  /*101b0*/  STL.64 [R1+0x510], R102 ;  /* 0x0005106601007387 */ /* 0x000fe80000100a00 */
[----:B------:R-:W1:Y:S04]  /*101c0*/  LDS.U8 R166, [R7+0x4000] ;  /* 0x0040000007a67984 */ /* 0x000e680000000000 */
        /* <DEDUP_REMOVED lines=34> */
[----:B------:R-:W-:Y:S04]  /*103f0*/  STL.64 [R1+0x400], R34 ;  /* 0x0004002201007387 */ /* 0x000fe80000100a00 */
[----:B------:R-:W-:Y:S04]  /*10400*/  STL.64 [R1+0x3f8], R32 ;  /* 0x0003f82001007387 */ /* 0x000fe80000100a00 */
[----:B------:R-:W-:Y:S01]  /*10410*/  STL.64 [R1+0x3f0], R30 ;  /* 0x0003f01e01007387 */ /* 0x000fe20000100a00 */
[----:B-1----:R-:W-:-:S03]  /*10420*/  PRMT R166, R166, 0x654, R5 ;  /* 0x00000654a6a67816 */ /* 0x002fc60000000005 */
[----:B------:R0:W-:Y:S04]  /*10430*/  STL.64 [R1+0x3e8], R28 ;  /* 0x0003e81c01007387 */ /* 0x0001e80000100a00 */
[----:B------:R-:W-:Y:S04]  /*10440*/  LDS.U8 R9, [R0+0x4008] ;  /* 0x0040080000097984 */ /* 0x000fe80000000000 */
[----:B------:R-:W1:Y:S04]  /*10450*/  LDS.U8 R5, [R3+0x4008] ;  /* 0x0040080003057984 */ /* 0x000e680000000000 */
        /* <DEDUP_REMOVED lines=40> */
[----:B-1----:R-:W-:-:S03]  /*106e0*/  PRMT R9, R5, 0x7604, R9 ;  /* 0x0000760405097816 */ /* 0x002fc60000000009 */
[----:B------:R-:W2:Y:S04]  /*106f0*/  LDL.LU.64 R108, [R1+0x140] ;  /* 0x00014000016c7983 */ /* 0x000ea80000300a00 */
[----:B------:R-:W2:Y:S04]  /*10700*/  LDL.LU.64 R110, [R1+0x148] ;  /* 0x00014800016e7983 */ /* 0x000ea80000300a00 */
[----:B------:R-:W2:Y:S04]  /*10710*/  LDL.LU.64 R112, [R1+0x150] ;  /* 0x0001500001707983 */ /* 0x000ea80000300a00 */
[----:B------:R-:W2:Y:S04]  /*10720*/  LDL.LU.64 R114, [R1+0x158] ;  /* 0x0001580001727983 */ /* 0x000ea80000300a00 */
[----:B------:R-:W2:Y:S04]  /*10730*/  LDL.LU.64 R116, [R1+0x160] ;  /* 0x0001600001747983 */ /* 0x000ea80000300a00 */
[----:B------:R-:W0:Y:S04]  /*10740*/  LDS.U8 R5, [R4+0x4008] ;  /* 0x0040080004057984 */ /* 0x000e280000000000 */
[----:B------:R-:W2:Y:S04]  /*10750*/  LDL.LU.64 R118, [R1+0x168] ;  /* 0x0001680001767983 */ /* 0x000ea80000300a00 */
[----:B------:R-:W2:Y:S04]  /*10760*/  LDL.LU.64 R120, [R1+0x170] ;  /* 0x0001700001787983 */ /* 0x000ea80000300a00 */
[----:B------:R-:W2:Y:S04]  /*10770*/  LDL.LU.64 R122, [R1+0x178] ;  /* 0x00017800017a7983 */ /* 0x000ea80000300a00 */
[----:B------:R-:W2:Y:S04]  /*10780*/  LDL.LU.64 R124, [R1+0x180] ;  /* 0x00018000017c7983 */ /* 0x000ea80000300a00 */
[----:B------:R-:W2:Y:S04]  /*10790*/  LDL.LU.64 R126, [R1+0x188] ;  /* 0x00018800017e7983 */ /* 0x000ea80000300a00 */
[----:B------:R-:W1:Y:S04]  /*107a0*/  LDS.U8 R167, [R7+0x4008] ;  /* 0x0040080007a77984 */ /* 0x000e680000000000 */
        /* <DEDUP_REMOVED lines=14> */
[----:B0-----:R-:W-:-:S03]  /*10890*/  PRMT R5, R5, 0x7054, R9 ;  /* 0x0000705405057816 */ /* 0x001fc60000000009 */
[----:B------:R-:W-:Y:S01]  /*108a0*/  LDS.U8 R9, [R0+0x7800] ;  /* 0x0078000000097984 */ /* 0x000fe20000000000 */
[----:B-1----:R-:W-:-:S03]  /*108b0*/  PRMT R167, R167, 0x654, R5 ;  /* 0x00000654a7a77816 */ /* 0x002fc60000000005 */
[----:B------:R-:W0:Y:S04]  /*108c0*/  LDS.U8 R5, [R3+0x7800] ;  /* 0x0078000003057984 */ /* 0x000e280000000000 */
[----:B------:R-:W-:Y:S04]  /*108d0*/  LDS.U8 R160, [R7+0x7800] ;  /* 0x0078000007a07984 */ /* 0x000fe80000000000 */
[----:B------:R-:W-:Y:S04]  /*108e0*/  LDS.U8 R161, [R7+0x7808] ;  /* 0x0078080007a17984 */ /* 0x000fe80000000000 */
[----:B------:R-:W1:Y:S04]  /*108f0*/  LDS.U8 R10, [R4+0x3800] ;  /* 0x00380000040a7984 */ /* 0x000e680000000000 */
[----:B------:R-:W3:Y:S04]  /*10900*/  LDS.U8 R164, [R7+0x3800] ;  /* 0x0038000007a47984 */ /* 0x000ee80000000000 */
[----:B------:R-:W-:Y:S04]  /*10910*/  LDS.U8 R165, [R7+0x3808] ;  /* 0x0038080007a57984 */ /* 0x000fe80000000000 */
[----:B------:R-:W-:Y:S04]  /*10920*/  LDS.U8 R162, [R7+0x8000] ;  /* 0x0080000007a27984 */ /* 0x000fe80000000000 */
[----:B------:R-:W-:Y:S01]  /*10930*/  LDS.U8 R7, [R7+0x8008] ;  /* 0x0080080007077984 */ /* 0x000fe20000000000 */
[----:B0-----:R-:W-:-:S03]  /*10940*/  PRMT R9, R5, 0x7604, R9 ;  /* 0x0000760405097816 */ /* 0x001fc60000000009 */
[----:B------:R-:W0:Y:S01]  /*10950*/  LDS.U8 R5, [R4+0x7800] ;  /* 0x0078000004057984 */ /* 0x000e220000000000 */
[----:B-1----:R-:W-:-:S03]  /*10960*/  PRMT R11, R10, 0x7054, R11 ;  /* 0x000070540a0b7816 */ /* 0x002fc6000000000b */
[----:B------:R-:W1:Y:S01]  /*10970*/  LDS.U8 R10, [R4+0x3808] ;  /* 0x00380800040a7984 */ /* 0x000e620000000000 */
[----:B---3--:R-:W-:Y:S02]  /*10980*/  PRMT R164, R164, 0x654, R11 ;  /* 0x00000654a4a47816 */ /* 0x008fe4000000000b */
[----:B0-----:R-:W-:Y:S02]  /*10990*/  PRMT R5, R5, 0x7054, R9 ;  /* 0x0000705405057816 */ /* 0x001fe40000000009 */
[----:B------:R-:W-:Y:S02]  /*109a0*/  LDS.U8 R9, [R0+0x7808] ;  /* 0x0078080000097984 */ /* 0x000fe40000000000 */
[----:B------:R-:W-:Y:S02]  /*109b0*/  PRMT R160, R160, 0x654, R5 ;  /* 0x00000654a0a07816 */ /* 0x000fe40000000005 */
[----:B------:R-:W0:Y:S01]  /*109c0*/  LDS.U8 R5, [R3+0x7808] ;  /* 0x0078080003057984 */ /* 0x000e220000000000 */
[----:B-1----:R-:W-:-:S04]  /*109d0*/  PRMT R10, R10, 0x7054, R12 ;  /* 0x000070540a0a7816 */ /* 0x002fc8000000000c */
[----:B------:R-:W-:Y:S02]  /*109e0*/  PRMT R165, R165, 0x654, R10 ;  /* 0x00000654a5a57816 */ /* 0x000fe4000000000a */
        /* <DEDUP_REMOVED lines=11> */
[----:B-1----:R-:W-:Y:S02]  /*10aa0*/  PRMT R0, R3, 0x7604, R0 ;  /* 0x0000760403007816 */ /* 0x002fe40000000000 */
[----:B0-----:R-:W-:Y:S02]  /*10ab0*/  PRMT R5, R5, 0x7054, R9 ;  /* 0x0000705405057816 */ /* 0x001fe40000000009 */
[----:B---3--:R-:W-:Y:S02]  /*10ac0*/  PRMT R4, R4, 0x7054, R0 ;  /* 0x0000705404047816 */ /* 0x008fe40000000000 */
[----:B------:R-:W-:Y:S01]  /*10ad0*/  PRMT R162, R162, 0x654, R5 ;  /* 0x00000654a2a27816 */ /* 0x000fe20000000005 */
[----:B------:R-:W-:Y:S01]  /*10ae0*/  IMAD.MOV.U32 R5, RZ, RZ, 0x40000040 ;  /* 0x40000040ff057424 */ /* 0x000fe200078e00ff */
[----:B------:R-:W-:Y:S01]  /*10af0*/  PRMT R163, R7, 0x654, R4 ;  /* 0x0000065407a37816 */ /* 0x000fe20000000004 */
[----:B------:R-:W-:-:S03]  /*10b00*/  VIADD R4, R8, 0x4 ;  /* 0x0000000408047836 */ /* 0x000fc60000000000 */
[----:B------:R-:W-:Y:S02]  /*10b10*/  R2UR UR7, R5 ;  /* 0x00000000050772ca */ /* 0x000fe400000e0000 */
[----:B------:R-:W-:Y:S01]  /*10b20*/  R2UR UR6, R4 ;  /* 0x00000000040672ca */ /* 0x000fe200000e0000 */
[----:B--2---:R-:W-:-:S12]  /*10b30*/  WARPGROUP.ARRIVE ;  /* 0x00000000000079c5 */ /* 0x004fd80000000000 */
        /* <DEDUP_REMOVED lines=176> */
[----:B------:R-:W-:Y:S04]  /*11640*/  STL.64 [R1+0x3e0], R162 ;  /* 0x0003e0a201007387 */ /* 0x000fe80000100a00 */
[----:B------:R-:W-:Y:S01]  /*11650*/  STL.64 [R1+0x3d8], R160 ;  /* 0x0003d8a001007387 */ /* 0x000fe20000100a00 */
[----:B--2---:R-:W-:-:S07]  /*11660*/  WARPGROUP.ARRIVE ;  /* 0x00000000000079c5 */ /* 0x004fce0000000000 */
        /* <DEDUP_REMOVED lines=100> */
[----:B------:R-:W-:-:S02]  /*11cb0*/  VIADD R8, R8, 0x6 ;  /* 0x0000000608087836 */ /* 0x000fc40000000000 */
[----:B------:R-:W-:Y:S02]  /*11cc0*/  IMAD.MOV.U32 R9, RZ, RZ, 0x40000040 ;  /* 0x40000040ff097424 */ /* 0x000fe400078e00ff */
[----:B------:R-:W-:Y:S01]  /*11cd0*/  IMAD.MOV.U32 R144, RZ, RZ, R159 ;  /* 0x000000ffff907224 */ /* 0x000fe200078e009f */
[----:B------:R-:W-:Y:S01]  /*11ce0*/  R2UR UR6, R8 ;  /* 0x00000000080672ca */ /* 0x000fe200000e0000 */
        /* <DEDUP_REMOVED lines=220> */
.L_x_22:
[----:B------:R-:W-:Y:S05]  /*12ab0*/  @!P0 BRA `(.L_x_37) ;  /* 0x0000000000048947 */ /* 0x000fea0003800000 */
[----:B------:R-:W-:Y:S01]  /*12ac0*/  BPT.TRAP 0x1 ;  /* 0x000000040000795c */ /* 0x000fe20000300000 */
.L_x_37:
[----:B------:R-:W-:Y:S02]  /*12ad0*/  UIADD3 UR39, UR40, UR39, URZ ;  /* 0x0000002728277290 */ /* 0x000fe4000fffe03f */
[----:B------:R-:W-:Y:S02]  /*12ae0*/  UISETP.GT.U32.AND UP0, UPT, UR43, 0x1, UPT ;  /* 0x000000012b00788c */ /* 0x000fe4000bf04070 */
[----:B------:R-:W-:-:S04]  /*12af0*/  UIADD3 UR6, UR39, -0x1, URZ ;  /* 0xffffffff27067890 */ /* 0x000fc8000fffe03f */
[----:B------:R-:W-:Y:S01]  /*12b00*/  UIMAD.WIDE.U32 UR4, UR6, -0x55555555, URZ ;  /* 0xaaaaaaab060478a5 */ /* 0x000fe2000f8e003f */
[----:B------:R-:W-:-:S03]  /*12b10*/  PLOP3.LUT P0, PT, PT, PT, UP0, 0x80, 0x0 ;  /* 0x000000000000781c */ /* 0x000fc60003f0f008 */
[----:B------:R-:W-:-:S04]  /*12b20*/  USHF.R.U32.HI UR4, URZ, 0x1, UR5 ;  /* 0x000000013f047899 */ /* 0x000fc80008011605 */
[----:B------:R-:W-:-:S06]  /*12b30*/  UIMAD UR6, UR4, -0x3, UR6 ;  /* 0xfffffffd040678a4 */ /* 0x000fcc000f8e0206 */
[----:B-----5:R-:W-:-:S04]  /*12b40*/  IMAD.U32 R0, RZ, RZ, UR6 ;  /* 0x00000006ff007e24 */ /* 0x020fc8000f8e00ff */
[----:B------:R-:W-:-:S04]  /*12b50*/  IMAD R0, R0, 0x8, R6 ;  /* 0x0000000800007824 */ /* 0x000fc800078e0206 */
[----:B------:R-:W-:-:S05]  /*12b60*/  VIADD R0, R0, 0x18 ;  /* 0x0000001800007836 */ /* 0x000fca0000000000 */
[----:B------:R-:W-:-:S04]  /*12b70*/  PRMT R0, RZ, 0x654, R0 ;  /* 0x00000654ff007816 */ /* 0x000fc80000000000 */
[----:B------:R0:W-:Y:S01]  /*12b80*/  SYNCS.ARRIVE.TRANS64.RED.A1T0 RZ, [R0+URZ], RZ ;  /* 0x000000ff00ff79a7 */ /* 0x0001e2000810043f */
[----:B------:R-:W-:Y:S05]  /*12b90*/  @P0 BRA `(.L_x_38) ;  /* 0x0000000000040947 */ /* 0x000fea0003800000 */
[----:B------:R-:W-:Y:S01]  /*12ba0*/  BPT.TRAP 0x1 ;  /* 0x000000040000795c */ /* 0x000fe20000300000 */
.L_x_38:
[----:B------:R-:W1:Y:S01]  /*12bb0*/  S2R R6, SR_TID.X ;  /* 0x0000000000067919 */ /* 0x000e620000002100 */
[----:B------:R-:W-:Y:S01]  /*12bc0*/  IMAD.MOV.U32 R13, RZ, RZ, 0x6540 ;  /* 0x00006540ff0d7424 */ /* 0x000fe200078e00ff */
[----:B------:R-:W-:Y:S01]  /*12bd0*/  USHF.R.S32.HI UR10, URZ, 0x1f, UR44 ;  /* 0x0000001f3f0a7899 */ /* 0x000fe2000801142c */
[----:B------:R-:W-:Y:S01]  /*12be0*/  ULDC.64 UR6, c[0x0][0x5d0] ;  /* 0x0001740000067ab9 */ /* 0x000fe20000000a00 */
[----:B------:R-:W-:Y:S01]  /*12bf0*/  UIMAD.WIDE UR8, UR45, 0x100, URZ ;  /* 0x000001002d0878a5 */ /* 0x000fe2000f8e023f */
[----:B------:R-:W-:Y:S01]  /*12c00*/  IMAD.U32 R8, RZ, RZ, UR6 ;  /* 0x00000006ff087e24 */ /* 0x000fe2000f8e00ff */
[----:B------:R-:W-:Y:S02]  /*12c10*/  UIMAD UR4, UR10, UR6, URZ ;  /* 0x000000060a0472a4 */ /* 0x000fe4000f8e023f */
[----:B------:R-:W-:Y:S02]  /*12c20*/  USHF.L.U32 UR45, UR45, 0x8, URZ ;  /* 0x000000082d2d7899 */ /* 0x000fe4000800063f */
[----:B------:R-:W-:-:S02]  /*12c30*/  UIMAD UR4, UR44, UR7, UR4 ;  /* 0x000000072c0472a4 */ /* 0x000fc4000f8e0204 */
[----:B------:R-:W-:Y:S01]  /*12c40*/  UISETP.GT.U32.AND UP0, UPT, UR39, 0x2, UPT ;  /* 0x000000022700788c */ /* 0x000fe2000bf04070 */
[----:B------:R-:W-:Y:S01]  /*12c50*/  ULDC UR7, c[0x0][0x284] ;  /* 0x0000a10000077ab9 */ /* 0x000fe20000000800 */
[----:B------:R-:W-:Y:S02]  /*12c60*/  UISETP.GE.U32.AND UP1, UPT, UR40, 0x3, UPT ;  /* 0x000000032800788c */ /* 0x000fe4000bf26070 */
[----:B------:R-:W-:-:S04]  /*12c70*/  UISETP.LT.U32.AND UP0, UPT, UR40, 0x3, UP0 ;  /* 0x000000032800788c */ /* 0x000fc80008701070 */
[----:B------:R-:W-:-:S04]  /*12c80*/  USEL UR6, URZ, 0x1, !UP0 ;  /* 0x000000013f067887 */ /* 0x000fc8000c000000 */
[----:B------:R-:W-:Y:S01]  /*12c90*/  ULOP3.LUT UR38, UR38, UR6, URZ, 0x3c, !UPT ;  /* 0x0000000626267292 */ /* 0x000fe2000f8e3c3f */
[C---:B-1----:R-:W-:Y:S01]  /*12ca0*/  IMAD.SHL.U32 R12, R6.reuse, 0x2, RZ ;  /* 0x00000002060c7824 */ /* 0x042fe200078e00ff */
[--C-:B------:R-:W-:Y:S02]  /*12cb0*/  SHF.R.U32.HI R4, RZ, 0x2, R6.reuse ;  /* 0x00000002ff047819 */ /* 0x100fe40000011606 */
[----:B------:R-:W-:Y:S02]  /*12cc0*/  LOP3.LUT R5, R6, 0x60, RZ, 0xc0, !PT ;  /* 0x0000006006057812 */ /* 0x000fe400078ec0ff */
[----:B------:R-:W-:Y:S02]  /*12cd0*/  LOP3.LUT R12, R12, 0x6, RZ, 0xc0, !PT ;  /* 0x000000060c0c7812 */ /* 0x000fe400078ec0ff */
[----:B------:R-:W-:Y:S02]  /*12ce0*/  SHF.R.U32.HI R3, RZ, 0x7, R6 ;  /* 0x00000007ff037819 */ /* 0x000fe40000011606 */
[----:B------:R-:W-:Y:S01]  /*12cf0*/  PRMT R12, R12, R13, UR41 ;  /* 0x000000290c0c7e16 */ /* 0x000fe2000800000d */
[----:B------:R-:W-:Y:S01]  /*12d00*/  USHF.L.U32 UR41, UR41, 0x8, URZ ;  /* 0x0000000829297899 */ /* 0x000fe2000800063f */
[----:B------:R-:W-:-:S02]  /*12d10*/  LOP3.LUT R4, R4, 0x7, RZ, 0xc0, !PT ;  /* 0x0000000704047812 */ /* 0x000fc400078ec0ff */
[--C-:B------:R-:W-:Y:S02]  /*12d20*/  SHF.R.S32.HI R13, RZ, 0x1f, R12.reuse ;  /* 0x0000001fff0d7819 */ /* 0x100fe4000001140c */
[----:B------:R-:W-:Y:S02]  /*12d30*/  SHF.R.U32.HI R5, RZ, 0x1, R5 ;  /* 0x00000001ff057819 */ /* 0x000fe40000011605 */
[----:B------:R-:W-:Y:S01]  /*12d40*/  LOP3.LUT R3, R3, 0x1, RZ, 0xc0, !PT ;  /* 0x0000000103037812 */ /* 0x000fe200078ec0ff */
[----:B------:R-:W-:Y:S01]  /*12d50*/  IMAD.WIDE.U32 R8, R8, UR44, R12 ;  /* 0x0000002c08087c25 */ /* 0x000fe2000f8e000c */
[----:B0-----:R-:W-:-:S03]  /*12d60*/  IADD3 R0, RZ, -R5, -R4 ;  /* 0x80000005ff007210 */ /* 0x001fc60007ffe804 */
[----:B------:R-:W-:Y:S01]  /*12d70*/  VIADD R9, R9, UR4 ;  /* 0x0000000409097c36 */ /* 0x000fe20008000000 */
[----:B------:R-:W-:Y:S01]  /*12d80*/  ULDC UR4, c[0x0][0x288] ;  /* 0x0000a20000047ab9 */ /* 0x000fe20000000800 */
[C---:B------:R-:W-:Y:S01]  /*12d90*/  IMAD.SHL.U32 R17, R3.reuse, 0x40, RZ ;  /* 0x0000004003117824 */ /* 0x040fe200078e00ff */
[----:B------:R-:W-:Y:S01]  /*12da0*/  UISETP.GE.AND UP2, UPT, UR41, UR4, UPT ;  /* 0x000000042900728c */ /* 0x000fe2000bf46270 */
[----:B------:R-:W-:Y:S02]  /*12db0*/  IMAD R0, R3, -0x40, R0 ;  /* 0xffffffc003007824 */ /* 0x000fe400078e0200 */
[----:B------:R-:W-:Y:S01]  /*12dc0*/  IMAD.U32 R3, RZ, RZ, UR7 ;  /* 0x00000007ff037e24 */ /* 0x000fe2000f8e00ff */
[----:B------:R-:W-:Y:S01]  /*12dd0*/  UISETP.GE.OR UP2, UPT, UR45, UR7, UP2 ;  /* 0x000000072d00728c */ /* 0x000fe20009746670 */
[----:B------:R-:W-:Y:S01]  /*12de0*/  LOP3.LUT R17, R17, 0x40, R4, 0xe2, !PT ;  /* 0x0000004011117812 */ /* 0x000fe200078ee204 */
[----:B------:R-:W-:Y:S02]  /*12df0*/  IMAD.MOV.U32 R4, RZ, RZ, -0x2 ;  /* 0xfffffffeff047424 */ /* 0x000fe400078e00ff */
[----:B------:R-:W-:Y:S01]  /*12e00*/  IADD3 R3, R3, -UR45, R0 ;  /* 0x8000002d03037c10 */ /* 0x000fe2000fffe000 */
[----:B------:R-:W-:Y:S01]  /*12e10*/  UMOV UR45, 0xffffffff ;  /* 0xffffffff002d7882 */ /* 0x000fe20000000000 */
[----:B------:R-:W-:-:S02]  /*12e20*/  LOP3.LUT R0, R6, 0x3, RZ, 0xc0, !PT ;  /* 0x0000000306007812 */ /* 0x000fc400078ec0ff */
[----:B------:R-:W-:Y:S02]  /*12e30*/  PLOP3.LUT P0, PT, PT, PT, UP2, 0x80, 0x0 ;  /* 0x000000000000781c */ /* 0x000fe40003f0f028 */
[----:B------:R-:W-:Y:S01]  /*12e40*/  LOP3.LUT R17, R17, UR8, R5, 0xfe, !PT ;  /* 0x0000000811117c12 */ /* 0x000fe2000f8efe05 */
[----:B------:R-:W-:Y:S01]  /*12e50*/  IMAD R0, R0, R4, UR4 ;  /* 0x0000000400007e24 */ /* 0x000fe2000f8e0204 */
[----:B------:R-:W-:-:S03]  /*12e60*/  UIMAD.WIDE.U32 UR4, UR39, -0x55555555, URZ ;  /* 0xaaaaaaab270478a5 */ /* 0x000fc6000f8e003f */
[----:B------:R-:W-:Y:S01]  /*12e70*/  VIADD R0, R0, -UR41 ;  /* 0x8000002900007c36 */ /* 0x000fe20008000000 */
[----:B------:R-:W-:-:S04]  /*12e80*/  USHF.R.U32.HI UR4, URZ, 0x1, UR5 ;  /* 0x000000013f047899 */ /* 0x000fc80008011605 */
[----:B------:R-:W-:Y:S02]  /*12e90*/  UIMAD UR39, UR4, -0x3, UR39 ;  /* 0xfffffffd042778a4 */ /* 0x000fe4000f8e0227 */
[----:B------:R-:W-:Y:S01]  /*12ea0*/  @UP1 ULOP3.LUT UR38, UR38, 0x1, UR4, 0x78, !UPT ;  /* 0x0000000126261892 */ /* 0x000fe2000f8e7804 */
[----:B------:R-:W-:Y:S11]  /*12eb0*/  @P0 BRA `(.L_x_39) ;  /* 0x00000124000c0947 */ /* 0x000ff60003800000 */
[----:B------:R-:W0:Y:S01]  /*12ec0*/  LDC.64 R4, c[0x0][0x5c8] ;  /* 0x00017200ff047b82 */ /* 0x000e220000000a00 */
[----:B------:R-:W-:Y:S01]  /*12ed0*/  ULDC.64 UR4, c[0x0][0x5c0] ;  /* 0x0001700000047ab9 */ /* 0x000fe20000000a00 */
[----:B------:R-:W-:Y:S01]  /*12ee0*/  BSSY B0, `(.L_x_39) ;  /* 0x0001240000007945 */ /* 0x000fe20003800000 */
[C---:B0-----:R-:W-:Y:S01]  /*12ef0*/  IMAD R7, R4.reuse, UR9, RZ ;  /* 0x0000000904077c24 */ /* 0x041fe2000f8e02ff */
[----:B------:R-:W-:Y:S01]  /*12f00*/  SHF.L.U64.HI R15, R4, 0x3, R5 ;  /* 0x00000003040f7819 */ /* 0x000fe20000010205 */
[----:B------:R-:W-:-:S04]  /*12f10*/  IMAD.WIDE.U32 R8, R17, R4, R8 ;  /* 0x0000000411087225 */ /* 0x000fc800078e0008 */
[----:B------:R-:W-:Y:S01]  /*12f20*/  IMAD R7, R17, R5, R7 ;  /* 0x0000000511077224 */ /* 0x000fe200078e0207 */
[----:B------:R-:W-:Y:S02]  /*12f30*/  IADD3 R10, P2, R8, UR4, RZ ;  /* 0x00000004080a7c10 */ /* 0x000fe4000ff5e0ff */
[C---:B------:R-:W-:Y:S01]  /*12f40*/  LEA R6, P3, R4.reuse, R8, 0x7 ;  /* 0x0000000804067211 */ /* 0x040fe200078638ff */
[----:B------:R-:W-:Y:S02]  /*12f50*/  IMAD.IADD R7, R9, 0x1, R7 ;  /* 0x0000000109077824 */ /* 0x000fe400078e0207 */
[----:B------:R-:W-:-:S03]  /*12f60*/  IMAD.SHL.U32 R9, R4, 0x8, RZ ;  /* 0x0000000804097824 */ /* 0x000fc600078e00ff */
[----:B------:R-:W-:Y:S02]  /*12f70*/  IADD3.X R11, R7, UR5, RZ, P2, !PT ;  /* 0x00000005070b7c10 */ /* 0x000fe400097fe4ff */
[----:B------:R-:W-:Y:S02]  /*12f80*/  FSETP.NEU.AND P2, PT, R16, RZ, PT ;  /* 0x000000ff1000720b */ /* 0x000fe40003f4d000 */
[----:B------:R-:W-:Y:S02]  /*12f90*/  LEA.HI.X R14, R4, R7, R5, 0x7, P3 ;  /* 0x00000007040e7211 */ /* 0x000fe400018f3c05 */
[--C-:B------:R-:W-:Y:S02]  /*12fa0*/  IADD3 R8, P1, P0, R8, UR4, R9.reuse ;  /* 0x0000000408087c10 */ /* 0x100fe4000f83e009 */
[C---:B------:R-:W-:Y:S02]  /*12fb0*/  IADD3 R4, P4, P5, R6.reuse, UR4, R9 ;  /* 0x0000000406047c10 */ /* 0x040fe4000fd9e009 */
[----:B------:R-:W-:-:S02]  /*12fc0*/  IADD3 R6, P3, R6, UR4, RZ ;  /* 0x0000000406067c10 */ /* 0x000fc4000ff7e0ff */
[--C-:B------:R-:W-:Y:S02]  /*12fd0*/  IADD3.X R9, R7, UR5, R15.reuse, P1, P0 ;  /* 0x0000000507097c10 */ /* 0x100fe40008fe040f */
[C---:B------:R-:W-:Y:S02]  /*12fe0*/  IADD3.X R5, R14.reuse, UR5, R15, P4, P5 ;  /* 0x000000050e057c10 */ /* 0x040fe4000a7ea40f */
[----:B------:R-:W-:Y:S01]  /*12ff0*/  IADD3.X R7, R14, UR5, RZ, P3, !PT ;  /* 0x000000050e077c10 */ /* 0x000fe20009ffe4ff */
[----:B------:R-:W-:Y:S06]  /*13000*/  @!P2 BRA `(.L_x_40) ;  /* 0x000000d800a4a947 */ /* 0x000fec0003800000 */
[----:B------:R-:W0:Y:S01]  /*13010*/  LDC.64 R18, c[0x0][0x5b0] ;  /* 0x00016c00ff127b82 */ /* 0x000e220000000a00 */
[----:B------:R-:W-:Y:S01]  /*13020*/  ULDC.64 UR4, c[0x0][0x5b8] ;  /* 0x00016e0000047ab9 */ /* 0x000fe20000000a00 */
[----:B------:R-:W-:Y:S01]  /*13030*/  BSSY B1, `(.L_x_41) ;  /* 0x0000012000017945 */ /* 0x000fe20003800000 */
[----:B------:R-:W-:Y:S01]  /*13040*/  IMAD.U32 R14, RZ, RZ, UR4 ;  /* 0x00000004ff0e7e24 */ /* 0x000fe2000f8e00ff */
[----:B------:R-:W-:-:S03]  /*13050*/  UIMAD UR4, UR10, UR4, URZ ;  /* 0x000000040a0472a4 */ /* 0x000fc6000f8e023f */
[----:B------:R-:W-:Y:S01]  /*13060*/  IMAD.WIDE.U32 R12, R14, UR44, R12 ;  /* 0x0000002c0e0c7c25 */ /* 0x000fe2000f8e000c */
[----:B------:R-:W1:Y:S01]  /*13070*/  LDC.64 R20, c[0x0][0x5a8] ;  /* 0x00016a00ff147b82 */ /* 0x000e620000000a00 */
[----:B------:R-:W-:Y:S02]  /*13080*/  UIMAD UR4, UR44, UR5, UR4 ;  /* 0x000000052c0472a4 */ /* 0x000fe4000f8e0204 */
[----:B------:R-:W-:-:S04]  /*13090*/  IMAD.MOV.U32 R22, RZ, RZ, R12 ;  /* 0x000000ffff167224 */ /* 0x000fc800078e000c */
[----:B------:R-:W-:Y:S02]  /*130a0*/  VIADD R23, R13, UR4 ;  /* 0x000000040d177c36 */ /* 0x000fe40008000000 */
[----:B0-----:R-:W-:Y:S02]  /*130b0*/  IMAD R14, R18, UR9, RZ ;  /* 0x00000009120e7c24 */ /* 0x001fe4000f8e02ff */
[----:B------:R-:W-:-:S04]  /*130c0*/  IMAD.WIDE.U32 R12, R17, R18, R22 ;  /* 0x00000012110c7225 */ /* 0x000fc800078e0016 */
[----:B------:R-:W-:Y:S01]  /*130d0*/  IMAD R15, R17, R19, R14 ;  /* 0x00000013110f7224 */ /* 0x000fe200078e020e */
[----:B-1----:R-:W-:Y:S02]  /*130e0*/  IADD3 R14, P0, R12, R20, RZ ;  /* 0x000000140c0e7210 */ /* 0x002fe40007f1e0ff */
[----:B------:R-:W-:Y:S02]  /*130f0*/  PRMT R12, RZ, 0x7610, R12 ;  /* 0x00007610ff0c7816 */ /* 0x000fe4000000000c */
[----:B------:R-:W-:Y:S02]  /*13100*/  IADD3.X R15, R21, R13, R15, P0, !PT ;  /* 0x0000000d150f7210 */ /* 0x000fe400007fe40f */
[----:B------:R-:W-:-:S04]  /*13110*/  ISETP.GE.AND P0, PT, R3, 0x1, PT ;  /* 0x000000010300780c */ /* 0x000fc80003f06270 */
[----:B------:R-:W-:-:S13]  /*13120*/  ISETP.LT.OR P1, PT, R0, 0x1, !P0 ;  /* 0x000000010000780c */ /* 0x000fda0004721670 */
[----:B------:R-:W-:Y:S05]  /*13130*/  @P1 BRA `(.L_x_42) ;  /* 0x0000000000041947 */ /* 0x000fea0003800000 */
[----:B------:R0:W5:Y:S02]  /*13140*/  LDG.E.U8 R12, desc[UR36][R14.64] ;  /* 0x000000240e0c7981 */ /* 0x000164000c1e1100 */
.L_x_42:
[----:B------:R-:W-:Y:S05]  /*13150*/  BSYNC B1 ;  /* 0x0000000000017941 */ /* 0x000fea0003800000 */
.L_x_41:
[----:B------:R-:W2:Y:S01]  /*13160*/  LDL.LU R13, [R1] ;  /* 0x00000000010d7983 */ /* 0x000ea20000300800 */
[----:B-----5:R-:W-:Y:S01]  /*13170*/  LOP3.LUT R12, R12, 0xff, RZ, 0xc0, !PT ;  /* 0x000000ff0c0c7812 */ /* 0x020fe200078ec0ff */
[----:B------:R-:W-:Y:S03]  /*13180*/  BSSY B1, `(.L_x_43) ;  /* 0x000000b000017945 */ /* 0x000fe60003800000 */
[----:B------:R-:W-:-:S05]  /*13190*/  F2FP.F16.E5M2.UNPACK_B R12, R12 ;  /* 0x0000000cff0c723e */ /* 0x000fca00020004ff */
[----:B------:R-:W-:-:S05]  /*131a0*/  HADD2.F32 R12, -RZ, R12.H0_H0 ;  /* 0x2000000cff0c7230 */ /* 0x000fca0000004100 */
[----:B------:R-:W-:-:S04]  /*131b0*/  FMUL R12, R12, R16 ;  /* 0x000000100c0c7220 */ /* 0x000fc80000400000 */
[----:B--2---:R-:W-:-:S05]  /*131c0*/  FFMA R12, R13, R2, R12 ;  /* 0x000000020d0c7223 */ /* 0x004fca000000000c */
[----:B------:R-:W-:-:S05]  /*131d0*/  F2FP.SATFINITE.E5M2.F32.PACK_AB_MERGE_C R12, RZ, R12, RZ ;  /* 0x0000000cff0c723e */ /* 0x000fca00048060ff */
[----:B------:R1:W-:Y:S01]  /*131e0*/  @!P1 STG.E.U8 desc[UR36][R10.64], R12 ;  /* 0x0000000c0a009986 */ /* 0x0003e2000c101124 */
[----:B------:R-:W-:Y:S02]  /*131f0*/  ISETP.LT.OR P1, PT, R0, 0x2, !P0 ;  /* 0x000000020000780c */ /* 0x000fe40004721670 */
[----:B-1----:R-:W-:-:S11]  /*13200*/  PRMT R12, RZ, 0x7610, R12 ;  /* 0x00007610ff0c7816 */ /* 0x002fd6000000000c */
[----:B------:R-:W-:Y:S05]  /*13210*/  @P1 BRA `(.L_x_44) ;  /* 0x0000000000041947 */ /* 0x000fea0003800000 */
[----:B------:R1:W5:Y:S02]  /*13220*/  LDG.E.U8 R12, desc[UR36][R14.64+0x1] ;  /* 0x000001240e0c7981 */ /* 0x000364000c1e1100 */
.L_x_44:
[----:B------:R-:W-:Y:S05]  /*13230*/  BSYNC B1 ;  /* 0x0000000000017941 */ /* 0x000fea0003800000 */
.L_x_43:
[----:B------:R-:W2:Y:S01]  /*13240*/  LDL.LU R13, [R1+0x4] ;  /* 0x00000400010d7983 */ /* 0x000ea20000300800 */
[----:B-----5:R-:W-:Y:S01]  /*13250*/  LOP3.LUT R12, R12, 0xff, RZ, 0xc0, !PT ;  /* 0x000000ff0c0c7812 */ /* 0x020fe200078ec0ff */
[----:B------:R-:W-:Y:S03]  /*13260*/  BSSY B1, `(.L_x_45) ;  /* 0x0000013000017945 */ /* 0x000fe60003800000 */
[----:B------:R-:W-:-:S05]  /*13270*/  F2FP.F16.E5M2.UNPACK_B R12, R12 ;  /* 0x0000000cff0c723e */ /* 0x000fca00020004ff */
[----:B------:R-:W-:-:S05]  /*13280*/  HADD2.F32 R12, -RZ, R12.H0_H0 ;  /* 0x2000000cff0c7230 */ /* 0x000fca0000004100 */
[----:B------:R-:W-:-:S04]  /*13290*/  FMUL R12, R12, R16 ;  /* 0x000000100c0c7220 */ /* 0x000fc80000400000 */
[----:B--2---:R-:W-:-:S05]  /*132a0*/  FFMA R12, R13, R2, R12 ;  /* 0x000000020d0c7223 */ /* 0x004fca000000000c */
[----:B------:R-:W-:-:S05]  /*132b0*/  F2FP.SATFINITE.E5M2.F32.PACK_AB_MERGE_C R12, RZ, R12, RZ ;  /* 0x0000000cff0c723e */ /* 0x000fca00048060ff */
[----:B------:R2:W-:Y:S02]  /*132c0*/  @!P1 STG.E.U8 desc[UR36][R10.64+0x1], R12 ;  /* 0x0000010c0a009986 */ /* 0x0005e4000c101124 */
[----:B--2---:R-:W-:-:S05]  /*132d0*/  IADD3 R12, P1, R17, 0x8, RZ ;  /* 0x00000008110c7810 */ /* 0x004fca0007f3e0ff */
[----:B------:R-:W-:-:S04]  /*132e0*/  IMAD.X R13, RZ, RZ, UR9, P1 ;  /* 0x00000009ff0d7e24 */ /* 0x000fc800088e06ff */
[----:B------:R-:W-:-:S04]  /*132f0*/  IMAD R13, R13, R18, RZ ;  /* 0x000000120d0d7224 */ /* 0x000fc800078e02ff */
[C---:B------:R-:W-:Y:S02]  /*13300*/  IMAD R152, R12.reuse, R19, R13 ;  /* 0x000000130c987224 */ /* 0x040fe400078e020d */
[----:B------:R-:W-:-:S03]  /*13310*/  IMAD.WIDE.U32 R12, R12, R18, R22 ;  /* 0x000000120c0c7225 */ /* 0x000fc600078e0016 */
[----:B------:R-:W-:-:S04]  /*13320*/  IADD3 R12, P1, R12, R20, RZ ;  /* 0x000000140c0c7210 */ /* 0x000fc80007f3e0ff */
[--C-:B------:R-:W-:Y:S02]  /*13330*/  IADD3.X R13, R21, R13, R152.reuse, P1, !PT ;  /* 0x0000000d150d7210 */ /* 0x100fe40000ffe498 */
[----:B------:R-:W-:Y:S02]  /*13340*/  ISETP.GE.AND P1, PT, R3, 0x9, PT ;  /* 0x000000090300780c */ /* 0x000fe40003f26270 */
[----:B------:R-:W-:Y:S02]  /*13350*/  PRMT R152, RZ, 0x7610, R152 ;  /* 0x00007610ff987816 */ /* 0x000fe40000000098 */
[----:B------:R-:W-:-:S13]  /*13360*/  ISETP.LT.OR P2, PT, R0, 0x1, !P1 ;  /* 0x000000010000780c */ /* 0x000fda0004f41670 */
[----:B------:R-:W-:Y:S05]  /*13370*/  @P2 BRA `(.L_x_46) ;  /* 0x0000000000042947 */ /* 0x000fea0003800000 */
[----:B------:R2:W5:Y:S02]  /*13380*/  LDG.E.U8 R152, desc[UR36][R12.64] ;  /* 0x000000240c987981 */ /* 0x000564000c1e1100 */
.L_x_46:
[----:B------:R-:W-:Y:S05]  /*13390*/  BSYNC B1 ;  /* 0x0000000000017941 */ /* 0x000fea0003800000 */
.L_x_45:
[----:B------:R-:W3:Y:S01]  /*133a0*/  LDL.LU R153, [R1+0x8] ;  /* 0x0000080001997983 */ /* 0x000ee20000300800 */
[----:B-----5:R-:W-:Y:S01]  /*133b0*/  LOP3.LUT R152, R152, 0xff, RZ, 0xc0, !PT ;  /* 0x000000ff98987812 */ /* 0x020fe200078ec0ff */
[----:B------:R-:W-:Y:S03]  /*133c0*/  BSSY B1, `(.L_x_47) ;  /* 0x000000b000017945 */ /* 0x000fe60003800000 */
[----:B------:R-:W-:-:S05]  /*133d0*/  F2FP.F16.E5M2.UNPACK_B R152, R152 ;  /* 0x00000098ff98723e */ /* 0x000fca00020004ff */
[----:B------:R-:W-:-:S05]  /*133e0*/  HADD2.F32 R152, -RZ, R152.H0_H0 ;  /* 0x20000098ff987230 */ /* 0x000fca0000004100 */
[----:B------:R-:W-:-:S04]  /*133f0*/  FMUL R152, R152, R16 ;  /* 0x0000001098987220 */ /* 0x000fc80000400000 */
[----:B---3--:R-:W-:-:S05]  /*13400*/  FFMA R152, R153, R2, R152 ;  /* 0x0000000299987223 */ /* 0x008fca0000000098 */
[----:B------:R-:W-:-:S05]  /*13410*/  F2FP.SATFINITE.E5M2.F32.PACK_AB_MERGE_C R152, RZ, R152, RZ ;  /* 0x00000098ff98723e */ /* 0x000fca00048060ff */
[----:B------:R3:W-:Y:S01]  /*13420*/  @!P2 STG.E.U8 desc[UR36][R8.64], R152 ;  /* 0x000000980800a986 */ /* 0x0007e2000c101124 */
[----:B------:R-:W-:Y:S02]  /*13430*/  ISETP.LT.OR P2, PT, R0, 0x2, !P1 ;  /* 0x000000020000780c */ /* 0x000fe40004f41670 */
[----:B---3--:R-:W-:-:S11]  /*13440*/  PRMT R152, RZ, 0x7610, R152 ;  /* 0x00007610ff987816 */ /* 0x008fd60000000098 */
[----:B------:R-:W-:Y:S05]  /*13450*/  @P2 BRA `(.L_x_48) ;  /* 0x0000000000042947 */ /* 0x000fea0003800000 */
[----:B------:R3:W5:Y:S02]  /*13460*/  LDG.E.U8 R152, desc[UR36][R12.64+0x1] ;  /* 0x000001240c987981 */ /* 0x000764000c1e1100 */
.L_x_48:
[----:B------:R-:W-:Y:S05]  /*13470*/  BSYNC B1 ;  /* 0x0000000000017941 */ /* 0x000fea0003800000 */
.L_x_47:
[----:B------:R-:W4:Y:S01]  /*13480*/  LDL.LU R153, [R1+0xc] ;  /* 0x00000c0001997983 */ /* 0x000f220000300800 */
[----:B-----5:R-:W-:Y:S01]  /*13490*/  LOP3.LUT R152, R152, 0xff, RZ, 0xc0, !PT ;  /* 0x000000ff98987812 */ /* 0x020fe200078ec0ff */
[----:B------:R-:W-:Y:S01]  /*134a0*/  BSSY B1, `(.L_x_49) ;  /* 0x000000b000017945 */ /* 0x000fe20003800000 */
[----:B------:R-:W-:Y:S02]  /*134b0*/  ISETP.LT.OR P3, PT, R0, 0x9, !P0 ;  /* 0x000000090000780c */ /* 0x000fe40004761670 */
[----:B------:R-:W-:-:S05]  /*134c0*/  F2FP.F16.E5M2.UNPACK_B R152, R152 ;  /* 0x00000098ff98723e */ /* 0x000fca00020004ff */
[----:B------:R-:W-:-:S05]  /*134d0*/  HADD2.F32 R152, -RZ, R152.H0_H0 ;  /* 0x20000098ff987230 */ /* 0x000fca0000004100 */
[----:B------:R-:W-:-:S04]  /*134e0*/  FMUL R152, R152, R16 ;  /* 0x0000001098987220 */ /* 0x000fc80000400000 */
[----:B----4-:R-:W-:-:S05]  /*134f0*/  FFMA R152, R153, R2, R152 ;  /* 0x0000000299987223 */ /* 0x010fca0000000098 */
[----:B------:R-:W-:-:S05]  /*13500*/  F2FP.SATFINITE.E5M2.F32.PACK_AB_MERGE_C R152, RZ, R152, RZ ;  /* 0x00000098ff98723e */ /* 0x000fca00048060ff */
[----:B------:R4:W-:Y:S02]  /*13510*/  @!P2 STG.E.U8 desc[UR36][R8.64+0x1], R152 ;  /* 0x000001980800a986 */ /* 0x0009e4000c101124 */
[----:B----4-:R-:W-:Y:S01]  /*13520*/  PRMT R152, RZ, 0x7610, R152 ;  /* 0x00007610ff987816 */ /* 0x010fe20000000098 */
[----:B------:R-:W-:Y:S06]  /*13530*/  @P3 BRA `(.L_x_50) ;  /* 0x0000000000043947 */ /* 0x000fec0003800000 */
[----:B------:R4:W5:Y:S02]  /*13540*/  LDG.E.U8 R152, desc[UR36][R14.64+0x8] ;  /* 0x000008240e987981 */ /* 0x000964000c1e1100 */
.L_x_50:
[----:B------:R-:W-:Y:S05]  /*13550*/  BSYNC B1 ;  /* 0x0000000000017941 */ /* 0x000fea0003800000 */
.L_x_49:
[----:B------:R-:W2:Y:S01]  /*13560*/  LDL.LU R153, [R1+0x10] ;  /* 0x0000100001997983 */ /* 0x000ea20000300800 */
[----:B-----5:R-:W-:Y:S01]  /*13570*/  LOP3.LUT R152, R152, 0xff, RZ, 0xc0, !PT ;  /* 0x000000ff98987812 */ /* 0x020fe200078ec0ff */
[----:B------:R-:W-:Y:S01]  /*13580*/  BSSY B1, `(.L_x_51) ;  /* 0x000000b000017945 */ /* 0x000fe20003800000 */
[----:B------:R-:W-:Y:S02]  /*13590*/  ISETP.LT.OR P2, PT, R0, 0xa, !P0 ;  /* 0x0000000a0000780c */ /* 0x000fe40004741670 */
[----:B------:R-:W-:-:S05]  /*135a0*/  F2FP.F16.E5M2.UNPACK_B R152, R152 ;  /* 0x00000098ff98723e */ /* 0x000fca00020004ff */
[----:B------:R-:W-:-:S05]  /*135b0*/  HADD2.F32 R152, -RZ, R152.H0_H0 ;  /* 0x20000098ff987230 */ /* 0x000fca0000004100 */
[----:B------:R-:W-:-:S04]  /*135c0*/  FMUL R152, R152, R16 ;  /* 0x0000001098987220 */ /* 0x000fc80000400000 */
[----:B--2---:R-:W-:-:S05]  /*135d0*/  FFMA R152, R153, R2, R152 ;  /* 0x0000000299987223 */ /* 0x004fca0000000098 */
[----:B------:R-:W-:-:S05]  /*135e0*/  F2FP.SATFINITE.E5M2.F32.PACK_AB_MERGE_C R152, RZ, R152, RZ ;  /* 0x00000098ff98723e */ /* 0x000fca00048060ff */
[----:B------:R2:W-:Y:S02]  /*135f0*/  @!P3 STG.E.U8 desc[UR36][R10.64+0x8], R152 ;  /* 0x000008980a00b986 */ /* 0x0005e4000c101124 */
[----:B--2---:R-:W-:Y:S01]  /*13600*/  PRMT R152, RZ, 0x7610, R152 ;  /* 0x00007610ff987816 */ /* 0x004fe20000000098 */
[----:B------:R-:W-:Y:S06]  /*13610*/  @P2 BRA `(.L_x_52) ;  /* 0x0000000000042947 */ /* 0x000fec0003800000 */
[----:B------:R2:W5:Y:S02]  /*13620*/  LDG.E.U8 R152, desc[UR36][R14.64+0x9] ;  /* 0x000009240e987981 */ /* 0x000564000c1e1100 */
.L_x_52:
[----:B------:R-:W-:Y:S05]  /*13630*/  BSYNC B1 ;  /* 0x0000000000017941 */ /* 0x000fea0003800000 */
.L_x_51:
[----:B------:R-:W3:Y:S01]  /*13640*/  LDL.LU R153, [R1+0x14] ;  /* 0x0000140001997983 */ /* 0x000ee20000300800 */
[----:B-----5:R-:W-:Y:S01]  /*13650*/  LOP3.LUT R152, R152, 0xff, RZ, 0xc0, !PT ;  /* 0x000000ff98987812 */ /* 0x020fe200078ec0ff */
[----:B------:R-:W-:Y:S01]  /*13660*/  BSSY B1, `(.L_x_53) ;  /* 0x000000b000017945 */ /* 0x000fe20003800000 */
[----:B------:R-:W-:Y:S02]  /*13670*/  ISETP.LT.OR P3, PT, R0, 0x9, !P1 ;  /* 0x000000090000780c */ /* 0x000fe40004f61670 */
[----:B------:R-:W-:-:S05]  /*13680*/  F2FP.F16.E5M2.UNPACK_B R152, R152 ;  /* 0x00000098ff98723e */ /* 0x000fca00020004ff */
[----:B------:R-:W-:-:S05]  /*13690*/  HADD2.F32 R152, -RZ, R152.H0_H0 ;  /* 0x20000098ff987230 */ /* 0x000fca0000004100 */
[----:B------:R-:W-:-:S04]  /*136a0*/  FMUL R152, R152, R16 ;  /* 0x0000001098987220 */ /* 0x000fc80000400000 */
[----:B---3--:R-:W-:-:S05]  /*136b0*/  FFMA R152, R153, R2, R152 ;  /* 0x0000000299987223 */ /* 0x008fca0000000098 */
[----:B------:R-:W-:-:S05]  /*136c0*/  F2FP.SATFINITE.E5M2.F32.PACK_AB_MERGE_C R152, RZ, R152, RZ ;  /* 0x00000098ff98723e */ /* 0x000fca00048060ff */
[----:B------:R3:W-:Y:S02]  /*136d0*/  @!P2 STG.E.U8 desc[UR36][R10.64+0x9], R152 ;  /* 0x000009980a00a986 */ /* 0x0007e4000c101124 */
[----:B---3--:R-:W-:Y:S01]  /*136e0*/  PRMT R152, RZ, 0x7610, R152 ;  /* 0x00007610ff987816 */ /* 0x008fe20000000098 */
[----:B------:R-:W-:Y:S06]  /*136f0*/  @P3 BRA `(.L_x_54) ;  /* 0x0000000000043947 */ /* 0x000fec0003800000 */
[----:B------:R3:W5:Y:S02]  /*13700*/  LDG.E.U8 R152, desc[UR36][R12.64+0x8] ;  /* 0x000008240c987981 */ /* 0x000764000c1e1100 */
.L_x_54:
[----:B------:R-:W-:Y:S05]  /*13710*/  BSYNC B1 ;  /* 0x0000000000017941 */ /* 0x000fea0003800000 */
.L_x_53:
        /* <DEDUP_REMOVED lines=13> */
.L_x_56:
[----:B------:R-:W-:Y:S05]  /*137f0*/  BSYNC B1 ;  /* 0x0000000000017941 */ /* 0x000fea0003800000 */
.L_x_55:
        /* <DEDUP_REMOVED lines=13> */
.L_x_58:
[----:B------:R-:W-:Y:S05]  /*138d0*/  BSYNC B1 ;  /* 0x0000000000017941 */ /* 0x000fea0003800000 */
.L_x_57:
        /* <DEDUP_REMOVED lines=13> */
.L_x_60:
[----:B------:R-:W-:Y:S05]  /*139b0*/  BSYNC B1 ;  /* 0x0000000000017941 */ /* 0x000fea0003800000 */
.L_x_59:
        /* <DEDUP_REMOVED lines=13> */
.L_x_62:
[----:B------:R-:W-:Y:S05]  /*13a90*/  BSYNC B1 ;  /* 0x0000000000017941 */ /* 0x000fea0003800000 */
.L_x_61:
        /* <DEDUP_REMOVED lines=13> */
.L_x_64:
[----:B------:R-:W-:Y:S05]  /*13b70*/  BSYNC B1 ;  /* 0x0000000000017941 */ /* 0x000fea0003800000 */
.L_x_63:
        /* <DEDUP_REMOVED lines=13> */
.L_x_66:
[----:B------:R-:W-:Y:S05]  /*13c50*/  BSYNC B1 ;  /* 0x0000000000017941 */ /* 0x000fea0003800000 */
.L_x_65:
        /* <DEDUP_REMOVED lines=13> */
.L_x_68:
[----:B------:R-:W-:Y:S05]  /*13d30*/  BSYNC B1 ;  /* 0x0000000000017941 */ /* 0x000fea0003800000 */
.L_x_67:
        /* <DEDUP_REMOVED lines=13> */
.L_x_70:
[----:B------:R-:W-:Y:S05]  /*13e10*/  BSYNC B1 ;  /* 0x0000000000017941 */ /* 0x000fea0003800000 */
.L_x_69:
        /* <DEDUP_REMOVED lines=13> */
.L_x_72:
[----:B------:R-:W-:Y:S05]  /*13ef0*/  BSYNC B1 ;  /* 0x0000000000017941 */ /* 0x000fea0003800000 */
.L_x_71:
        /* <DEDUP_REMOVED lines=13> */
.L_x_74:
[----:B------:R-:W-:Y:S05]  /*13fd0*/  BSYNC B1 ;  /* 0x0000000000017941 */ /* 0x000fea0003800000 */
.L_x_73:
        /* <DEDUP_REMOVED lines=13> */
.L_x_76:
[----:B------:R-:W-:Y:S05]  /*140b0*/  BSYNC B1 ;  /* 0x0000000000017941 */ /* 0x000fea0003800000 */
.L_x_75:
        /* <DEDUP_REMOVED lines=13> */
.L_x_78:
[----:B------:R-:W-:Y:S05]  /*14190*/  BSYNC B1 ;  /* 0x0000000000017941 */ /* 0x000fea0003800000 */
.L_x_77:
        /* <DEDUP_REMOVED lines=13> */
.L_x_80:
[----:B------:R-:W-:Y:S05]  /*14270*/  BSYNC B1 ;  /* 0x0000000000017941 */ /* 0x000fea0003800000 */
.L_x_79:
        /* <DEDUP_REMOVED lines=13> */
.L_x_82:
[----:B------:R-:W-:Y:S05]  /*14350*/  BSYNC B1 ;  /* 0x0000000000017941 */ /* 0x000fea0003800000 */
.L_x_81:
        /* <DEDUP_REMOVED lines=13> */
.L_x_84:
[----:B------:R-:W-:Y:S05]  /*14430*/  BSYNC B1 ;  /* 0x0000000000017941 */ /* 0x000fea0003800000 */
.L_x_83:
        /* <DEDUP_REMOVED lines=13> */
.L_x_86:
[----:B------:R-:W-:Y:S05]  /*14510*/  BSYNC B1 ;  /* 0x0000000000017941 */ /* 0x000fea0003800000 */
.L_x_85:
        /* <DEDUP_REMOVED lines=8> */
[----:B------:R-:W-:Y:S02]  /*145a0*/  F2FP.SATFINITE.E5M2.F32.PACK_AB_MERGE_C R153, RZ, R152, RZ ;  /* 0x00000098ff99723e */ /* 0x000fe400048060ff */
[----:B------:R-:W-:-:S03]  /*145b0*/  PRMT R152, RZ, 0x7610, R152 ;  /* 0x00007610ff987816 */ /* 0x000fc60000000098 */
[----:B------:R2:W-:Y:S01]  /*145c0*/  @!P3 STG.E.U8 desc[UR36][R8.64+0x28], R153 ;  /* 0x000028990800b986 */ /* 0x0005e2000c101124 */
[----:B------:R-:W-:Y:S05]  /*145d0*/  @P2 BRA `(.L_x_88) ;  /* 0x0000000000042947 */ /* 0x000fea0003800000 */
[----:B------:R0:W5:Y:S02]  /*145e0*/  LDG.E.U8 R152, desc[UR36][R12.64+0x29] ;  /* 0x000029240c987981 */ /* 0x000164000c1e1100 */
.L_x_88:
[----:B------:R-:W-:Y:S05]  /*145f0*/  BSYNC B1 ;  /* 0x0000000000017941 */ /* 0x000fea0003800000 */
.L_x_87:
[----:B--2---:R-:W2:Y:S01]  /*14600*/  LDL.LU R153, [R1+0x5c] ;  /* 0x00005c0001997983 */ /* 0x004ea20000300800 */
        /* <DEDUP_REMOVED lines=12> */
.L_x_90:
[----:B------:R-:W-:Y:S05]  /*146d0*/  BSYNC B1 ;  /* 0x0000000000017941 */ /* 0x000fea0003800000 */
.L_x_89:
        /* <DEDUP_REMOVED lines=13> */
.L_x_92:
[----:B------:R-:W-:Y:S05]  /*147b0*/  BSYNC B1 ;  /* 0x0000000000017941 */ /* 0x000fea0003800000 */
.L_x_91:
        /* <DEDUP_REMOVED lines=13> */
.L_x_94:
[----:B------:R-:W-:Y:S05]  /*14890*/  BSYNC B1 ;  /* 0x0000000000017941 */ /* 0x000fea0003800000 */
.L_x_93:
        /* <DEDUP_REMOVED lines=13> */
.L_x_96:
[----:B------:R-:W-:Y:S05]  /*14970*/  BSYNC B1 ;  /* 0x0000000000017941 */ /* 0x000fea0003800000 */
.L_x_95:
        /* <DEDUP_REMOVED lines=13> */
.L_x_98:
[----:B------:R-:W-:Y:S05]  /*14a50*/  BSYNC B1 ;  /* 0x0000000000017941 */ /* 0x000fea0003800000 */
.L_x_97:
        /* <DEDUP_REMOVED lines=13> */
.L_x_100:
[----:B------:R-:W-:Y:S05]  /*14b30*/  BSYNC B1 ;  /* 0x0000000000017941 */ /* 0x000fea0003800000 */
.L_x_99:
        /* <DEDUP_REMOVED lines=13> */
.L_x_102:
[----:B------:R-:W-:Y:S05]  /*14c10*/  BSYNC B1 ;  /* 0x0000000000017941 */ /* 0x000fea0003800000 */
.L_x_101:
        /* <DEDUP_REMOVED lines=13> */
.L_x_104:
[----:B------:R-:W-:Y:S05]  /*14cf0*/  BSYNC B1 ;  /* 0x0000000000017941 */ /* 0x000fea0003800000 */
.L_x_103:
        /* <DEDUP_REMOVED lines=13> */
.L_x_106:
[----:B------:R-:W-:Y:S05]  /*14dd0*/  BSYNC B1 ;  /* 0x0000000000017941 */ /* 0x000fea0003800000 */
.L_x_105:
        /* <DEDUP_REMOVED lines=13> */
.L_x_108:
[----:B------:R-:W-:Y:S05]  /*14eb0*/  BSYNC B1 ;  /* 0x0000000000017941 */ /* 0x000fea0003800000 */
.L_x_107:
        /* <DEDUP_REMOVED lines=13> */
.L_x_110:
[----:B------:R-:W-:Y:S05]  /*14f90*/  BSYNC B1 ;  /* 0x0000000000017941 */ /* 0x000fea0003800000 */
.L_x_109:
        /* <DEDUP_REMOVED lines=13> */
.L_x_112:
[----:B------:R-:W-:Y:S05]  /*15070*/  BSYNC B1 ;  /* 0x0000000000017941 */ /* 0x000fea0003800000 */
.L_x_111:
        /* <DEDUP_REMOVED lines=13> */
.L_x_114:
[----:B------:R-:W-:Y:S05]  /*15150*/  BSYNC B1 ;  /* 0x0000000000017941 */ /* 0x000fea0003800000 */
.L_x_113:
        /* <DEDUP_REMOVED lines=13> */
.L_x_116:
[----:B------:R-:W-:Y:S05]  /*15230*/  BSYNC B1 ;  /* 0x0000000000017941 */ /* 0x000fea0003800000 */
.L_x_115:
        /* <DEDUP_REMOVED lines=13> */
.L_x_118:
[----:B------:R-:W-:Y:S05]  /*15310*/  BSYNC B1 ;  /* 0x0000000000017941 */ /* 0x000fea0003800000 */
.L_x_117:
        /* <DEDUP_REMOVED lines=13> */
.L_x_120:
[----:B------:R-:W-:Y:S05]  /*153f0*/  BSYNC B1 ;  /* 0x0000000000017941 */ /* 0x000fea0003800000 */
.L_x_119:
        /* <DEDUP_REMOVED lines=13> */
.L_x_122:
[----:B------:R-:W-:Y:S05]  /*154d0*/  BSYNC B1 ;  /* 0x0000000000017941 */ /* 0x000fea0003800000 */
.L_x_121:
        /* <DEDUP_REMOVED lines=13> */
.L_x_124:
[----:B------:R-:W-:Y:S05]  /*155b0*/  BSYNC B1 ;  /* 0x0000000000017941 */ /* 0x000fea0003800000 */
.L_x_123:
        /* <DEDUP_REMOVED lines=13> */
.L_x_126:
[----:B------:R-:W-:Y:S05]  /*15690*/  BSYNC B1 ;  /* 0x0000000000017941 */ /* 0x000fea0003800000 */
.L_x_125:
        /* <DEDUP_REMOVED lines=13> */
.L_x_128:
[----:B------:R-:W-:Y:S05]  /*15770*/  BSYNC B1 ;  /* 0x0000000000017941 */ /* 0x000fea0003800000 */
.L_x_127:
        /* <DEDUP_REMOVED lines=13> */
.L_x_130:
[----:B------:R-:W-:Y:S05]  /*15850*/  BSYNC B1 ;  /* 0x0000000000017941 */ /* 0x000fea0003800000 */
.L_x_129:
        /* <DEDUP_REMOVED lines=13> */
.L_x_132:
[----:B------:R-:W-:Y:S05]  /*15930*/  BSYNC B1 ;  /* 0x0000000000017941 */ /* 0x000fea0003800000 */
.L_x_131:
        /* <DEDUP_REMOVED lines=13> */
.L_x_134:
[----:B------:R-:W-:Y:S05]  /*15a10*/  BSYNC B1 ;  /* 0x0000000000017941 */ /* 0x000fea0003800000 */
.L_x_133:
[----:B------:R-:W3:Y:S01]  /*15a20*/  LDL.LU R154, [R1+0xb8] ;  /* 0x0000b800019a7983 */ /* 0x000ee20000300800 */
[----:B-----5:R-:W-:Y:S01]  /*15a30*/  LOP3.LUT R152, R152, 0xff, RZ, 0xc0, !PT ;  /* 0x000000ff98987812 */ /* 0x020fe200078ec0ff */
[----:B------:R-:W-:Y:S01]  /*15a40*/  BSSY B1, `(.L_x_135) ;  /* 0x000000b000017945 */ /* 0x000fe20003800000 */
[----:B------:R-:W-:Y:S02]  /*15a50*/  ISETP.LT.OR P2, PT, R0, 0x5a, !P1 ;  /* 0x0000005a0000780c */ /* 0x000fe40004f41670 */
[----:B------:R-:W-:-:S05]  /*15a60*/  F2FP.F16.E5M2.UNPACK_B R152, R152 ;  /* 0x00000098ff98723e */ /* 0x000fca00020004ff */
[----:B--2---:R-:W-:Y:S01]  /*15a70*/  HADD2.F32 R153, -RZ, R152.H0_H0 ;  /* 0x20000098ff997230 */ /* 0x004fe20000004100 */
[----:B------:R-:W-:-:S04]  /*15a80*/  PRMT R152, RZ, 0x7610, R152 ;  /* 0x00007610ff987816 */ /* 0x000fc80000000098 */
[----:B------:R-:W-:-:S04]  /*15a90*/  FMUL R153, R153, R16 ;  /* 0x0000001099997220 */ /* 0x000fc80000400000 */
[----:B---3--:R-:W-:-:S05]  /*15aa0*/  FFMA R153, R154, R2, R153 ;  /* 0x000000029a997223 */ /* 0x008fca0000000099 */
[----:B------:R-:W-:-:S05]  /*15ab0*/  F2FP.SATFINITE.E5M2.F32.PACK_AB_MERGE_C R153, RZ, R153, RZ ;  /* 0x00000099ff99723e */ /* 0x000fca00048060ff */
[----:B------:R2:W-:Y:S01]  /*15ac0*/  @!P3 STG.E.U8 desc[UR36][R8.64+0x58], R153 ;  /* 0x000058990800b986 */ /* 0x0005e2000c101124 */
[----:B------:R-:W-:Y:S05]  /*15ad0*/  @P2 BRA `(.L_x_136) ;  /* 0x0000000000042947 */ /* 0x000fea0003800000 */
[----:B------:R3:W5:Y:S02]  /*15ae0*/  LDG.E.U8 R152, desc[UR36][R12.64+0x59] ;  /* 0x000059240c987981 */ /* 0x000764000c1e1100 */
.L_x_136:
[----:B------:R-:W-:Y:S05]  /*15af0*/  BSYNC B1 ;  /* 0x0000000000017941 */ /* 0x000fea0003800000 */
.L_x_135:
[----:B------:R-:W4:Y:S01]  /*15b00*/  LDL.LU R154, [R1+0xbc] ;  /* 0x0000bc00019a7983 */ /* 0x000f220000300800 */
[----:B-----5:R-:W-:Y:S01]  /*15b10*/  LOP3.LUT R152, R152, 0xff, RZ, 0xc0, !PT ;  /* 0x000000ff98987812 */ /* 0x020fe200078ec0ff */
[----:B------:R-:W-:Y:S01]  /*15b20*/  BSSY B1, `(.L_x_137) ;  /* 0x000000b000017945 */ /* 0x000fe20003800000 */
[----:B------:R-:W-:Y:S02]  /*15b30*/  ISETP.LT.OR P3, PT, R0, 0x61, !P0 ;  /* 0x000000610000780c */ /* 0x000fe40004761670 */
[----:B------:R-:W-:-:S05]  /*15b40*/  F2FP.F16.E5M2.UNPACK_B R152, R152 ;  /* 0x00000098ff98723e */ /* 0x000fca00020004ff */
[----:B--2---:R-:W-:Y:S01]  /*15b50*/  HADD2.F32 R153, -RZ, R152.H0_H0 ;  /* 0x20000098ff997230 */ /* 0x004fe20000004100 */
[----:B------:R-:W-:-:S04]  /*15b60*/  PRMT R152, RZ, 0x7610, R152 ;  /* 0x00007610ff987816 */ /* 0x000fc80000000098 */
[----:B------:R-:W-:-:S04]  /*15b70*/  FMUL R153, R153, R16 ;  /* 0x0000001099997220 */ /* 0x000fc80000400000 */
[----:B----4-:R-:W-:-:S05]  /*15b80*/  FFMA R153, R154, R2, R153 ;  /* 0x000000029a997223 */ /* 0x010fca0000000099 */
[----:B------:R-:W-:-:S05]  /*15b90*/  F2FP.SATFINITE.E5M2.F32.PACK_AB_MERGE_C R153, RZ, R153, RZ ;  /* 0x00000099ff99723e */ /* 0x000fca00048060ff */
[----:B------:R2:W-:Y:S01]  /*15ba0*/  @!P2 STG.E.U8 desc[UR36][R8.64+0x59], R153 ;  /* 0x000059990800a986 */ /* 0x0005e2000c101124 */
[----:B------:R-:W-:Y:S05]  /*15bb0*/  @P3 BRA `(.L_x_138) ;  /* 0x0000000000043947 */ /* 0x000fea0003800000 */
[----:B------:R4:W5:Y:S02]  /*15bc0*/  LDG.E.U8 R152, desc[UR36][R14.64+0x60] ;  /* 0x000060240e987981 */ /* 0x000964000c1e1100 */
.L_x_138:
[----:B------:R-:W-:Y:S05]  /*15bd0*/  BSYNC B1 ;  /* 0x0000000000017941 */ /* 0x000fea0003800000 */
.L_x_137:
        /* <DEDUP_REMOVED lines=13> */
.L_x_140:
[----:B------:R-:W-:Y:S05]  /*15cb0*/  BSYNC B1 ;  /* 0x0000000000017941 */ /* 0x000fea0003800000 */
.L_x_139:
        /* <DEDUP_REMOVED lines=13> */
.L_x_142:
[----:B------:R-:W-:Y:S05]  /*15d90*/  BSYNC B1 ;  /* 0x0000000000017941 */ /* 0x000fea0003800000 */
.L_x_141:
        /* <DEDUP_REMOVED lines=13> */
.L_x_144:
[----:B------:R-:W-:Y:S05]  /*15e70*/  BSYNC B1 ;  /* 0x0000000000017941 */ /* 0x000fea0003800000 */
.L_x_143:
        /* <DEDUP_REMOVED lines=13> */
.L_x_146:
[----:B------:R-:W-:Y:S05]  /*15f50*/  BSYNC B1 ;  /* 0x0000000000017941 */ /* 0x000fea0003800000 */
.L_x_145:
        /* <DEDUP_REMOVED lines=13> */
.L_x_148:
[----:B------:R-:W-:Y:S05]  /*16030*/  BSYNC B1 ;  /* 0x0000000000017941 */ /* 0x000fea0003800000 */
.L_x_147:
        /* <DEDUP_REMOVED lines=13> */
.L_x_150:
[----:B------:R-:W-:Y:S05]  /*16110*/  BSYNC B1 ;  /* 0x0000000000017941 */ /* 0x000fea0003800000 */
.L_x_149:
        /* <DEDUP_REMOVED lines=13> */
.L_x_152:
[----:B------:R-:W-:Y:S05]  /*161f0*/  BSYNC B1 ;  /* 0x0000000000017941 */ /* 0x000fea0003800000 */
.L_x_151:
        /* <DEDUP_REMOVED lines=13> */
.L_x_154:
[----:B------:R-:W-:Y:S05]  /*162d0*/  BSYNC B1 ;  /* 0x0000000000017941 */ /* 0x000fea0003800000 */
.L_x_153:
        /* <DEDUP_REMOVED lines=13> */
.L_x_156:
[----:B------:R-:W-:Y:S05]  /*163b0*/  BSYNC B1 ;  /* 0x0000000000017941 */ /* 0x000fea0003800000 */
.L_x_155:
        /* <DEDUP_REMOVED lines=13> */
.L_x_158:
[----:B------:R-:W-:Y:S05]  /*16490*/  BSYNC B1 ;  /* 0x0000000000017941 */ /* 0x000fea0003800000 */
.L_x_157:
        /* <DEDUP_REMOVED lines=13> */
.L_x_160:
[----:B------:R-:W-:Y:S05]  /*16570*/  BSYNC B1 ;  /* 0x0000000000017941 */ /* 0x000fea0003800000 */
.L_x_159:
        /* <DEDUP_REMOVED lines=13> */
.L_x_162:
[----:B------:R-:W-:Y:S05]  /*16650*/  BSYNC B1 ;  /* 0x0000000000017941 */ /* 0x000fea0003800000 */
.L_x_161:
        /* <DEDUP_REMOVED lines=13> */
.L_x_164:
[----:B------:R-:W-:Y:S05]  /*16730*/  BSYNC B1 ;  /* 0x0000000000017941 */ /* 0x000fea0003800000 */
.L_x_163:
        /* <DEDUP_REMOVED lines=13> */
.L_x_166:
[----:B------:R-:W-:Y:S05]  /*16810*/  BSYNC B1 ;  /* 0x0000000000017941 */ /* 0x000fea0003800000 */
.L_x_165:
        /* <DEDUP_REMOVED lines=13> */
.L_x_168:
[----:B------:R-:W-:Y:S05]  /*168f0*/  BSYNC B1 ;  /* 0x0000000000017941 */ /* 0x000fea0003800000 */
.L_x_167:
        /* <DEDUP_REMOVED lines=13> */
.L_x_170:
[----:B------:R-:W-:Y:S05]  /*169d0*/  BSYNC B1 ;  /* 0x0000000000017941 */ /* 0x000fea0003800000 */
.L_x_169:
        /* <DEDUP_REMOVED lines=13> */
.L_x_172:
[----:B------:R-:W-:Y:S05]  /*16ab0*/  BSYNC B1 ;  /* 0x0000000000017941 */ /* 0x000fea0003800000 */
.L_x_171:
        /* <DEDUP_REMOVED lines=13> */
.L_x_174:
[----:B------:R-:W-:Y:S05]  /*16b90*/  BSYNC B1 ;  /* 0x0000000000017941 */ /* 0x000fea0003800000 */
.L_x_173:
        /* <DEDUP_REMOVED lines=13> */
.L_x_176:
[----:B------:R-:W-:Y:S05]  /*16c70*/  BSYNC B1 ;  /* 0x0000000000017941 */ /* 0x000fea0003800000 */
.L_x_175:
        /* <DEDUP_REMOVED lines=13> */
.L_x_178:
[----:B------:R-:W-:Y:S05]  /*16d50*/  BSYNC B1 ;  /* 0x0000000000017941 */ /* 0x000fea0003800000 */
.L_x_177:
        /* <DEDUP_REMOVED lines=13> */
.L_x_180:
[----:B------:R-:W-:Y:S05]  /*16e30*/  BSYNC B1 ;  /* 0x0000000000017941 */ /* 0x000fea0003800000 */
.L_x_179:
        /* <DEDUP_REMOVED lines=13> */
.L_x_182:
[----:B------:R-:W-:Y:S05]  /*16f10*/  BSYNC B1 ;  /* 0x0000000000017941 */ /* 0x000fea0003800000 */
.L_x_181:
        /* <DEDUP_REMOVED lines=13> */
.L_x_184:
[----:B------:R-:W-:Y:S05]  /*16ff0*/  BSYNC B1 ;  /* 0x0000000000017941 */ /* 0x000fea0003800000 */
.L_x_183:
        /* <DEDUP_REMOVED lines=13> */
.L_x_186:
[----:B------:R-:W-:Y:S05]  /*170d0*/  BSYNC B1 ;  /* 0x0000000000017941 */ /* 0x000fea0003800000 */
.L_x_185:
        /* <DEDUP_REMOVED lines=13> */
.L_x_188:
[----:B------:R-:W-:Y:S05]  /*171b0*/  BSYNC B1 ;  /* 0x0000000000017941 */ /* 0x000fea0003800000 */
.L_x_187:
        /* <DEDUP_REMOVED lines=13> */
.L_x_190:
[----:B------:R-:W-:Y:S05]  /*17290*/  BSYNC B1 ;  /* 0x0000000000017941 */ /* 0x000fea0003800000 */
.L_x_189:
        /* <DEDUP_REMOVED lines=13> */
.L_x_192:
[----:B------:R-:W-:Y:S05]  /*17370*/  BSYNC B1 ;  /* 0x0000000000017941 */ /* 0x000fea0003800000 */
.L_x_191:
        /* <DEDUP_REMOVED lines=13> */
.L_x_194:
[----:B------:R-:W-:Y:S05]  /*17450*/  BSYNC B1 ;  /* 0x0000000000017941 */ /* 0x000fea0003800000 */
.L_x_193:
        /* <DEDUP_REMOVED lines=13> */
.L_x_196:
[----:B------:R-:W-:Y:S05]  /*17530*/  BSYNC B1 ;  /* 0x0000000000017941 */ /* 0x000fea0003800000 */
.L_x_195:
        /* <DEDUP_REMOVED lines=13> */
.L_x_198:
[----:B------:R-:W-:Y:S05]  /*17610*/  BSYNC B1 ;  /* 0x0000000000017941 */ /* 0x000fea0003800000 */
.L_x_197:
        /* <DEDUP_REMOVED lines=13> */
.L_x_200:
[----:B------:R-:W-:Y:S05]  /*176f0*/  BSYNC B1 ;  /* 0x0000000000017941 */ /* 0x000fea0003800000 */
.L_x_199:
        /* <DEDUP_REMOVED lines=13> */
.L_x_202:
[----:B------:R-:W-:Y:S05]  /*177d0*/  BSYNC B1 ;  /* 0x0000000000017941 */ /* 0x000fea0003800000 */
.L_x_201:
        /* <DEDUP_REMOVED lines=13> */
.L_x_204:
[----:B------:R-:W-:Y:S05]  /*178b0*/  BSYNC B1 ;  /* 0x0000000000017941 */ /* 0x000fea0003800000 */
.L_x_203:
        /* <DEDUP_REMOVED lines=13> */
.L_x_206:
[----:B------:R-:W-:Y:S05]  /*17990*/  BSYNC B1 ;  /* 0x0000000000017941 */ /* 0x000fea0003800000 */
.L_x_205:
        /* <DEDUP_REMOVED lines=13> */
.L_x_208:
[----:B------:R-:W-:Y:S05]  /*17a70*/  BSYNC B1 ;  /* 0x0000000000017941 */ /* 0x000fea0003800000 */
.L_x_207:
        /* <DEDUP_REMOVED lines=13> */
.L_x_210:
[----:B------:R-:W-:Y:S05]  /*17b50*/  BSYNC B1 ;  /* 0x0000000000017941 */ /* 0x000fea0003800000 */
.L_x_209:
        /* <DEDUP_REMOVED lines=13> */
.L_x_212:
[----:B------:R-:W-:Y:S05]  /*17c30*/  BSYNC B1 ;  /* 0x0000000000017941 */ /* 0x000fea0003800000 */
.L_x_211:
        /* <DEDUP_REMOVED lines=13> */
.L_x_214:
[----:B------:R-:W-:Y:S05]  /*17d10*/  BSYNC B1 ;  /* 0x0000000000017941 */ /* 0x000fea0003800000 */
.L_x_213:
        /* <DEDUP_REMOVED lines=13> */
.L_x_216:
[----:B------:R-:W-:Y:S05]  /*17df0*/  BSYNC B1 ;  /* 0x0000000000017941 */ /* 0x000fea0003800000 */
.L_x_215:
        /* <DEDUP_REMOVED lines=13> */
.L_x_218:
[----:B------:R-:W-:Y:S05]  /*17ed0*/  BSYNC B1 ;  /* 0x0000000000017941 */ /* 0x000fea0003800000 */
.L_x_217:
        /* <DEDUP_REMOVED lines=13> */
.L_x_220:
[----:B------:R-:W-:Y:S05]  /*17fb0*/  BSYNC B1 ;  /* 0x0000000000017941 */ /* 0x000fea0003800000 */
.L_x_219:
        /* <DEDUP_REMOVED lines=13> */
.L_x_222:
[----:B------:R-:W-:Y:S05]  /*18090*/  BSYNC B1 ;  /* 0x0000000000017941 */ /* 0x000fea0003800000 */
.L_x_221:
        /* <DEDUP_REMOVED lines=13> */
.L_x_224:
[----:B------:R-:W-:Y:S05]  /*18170*/  BSYNC B1 ;  /* 0x0000000000017941 */ /* 0x000fea0003800000 */
.L_x_223:
        /* <DEDUP_REMOVED lines=13> */
.L_x_226:
[----:B------:R-:W-:Y:S05]  /*18250*/  BSYNC B1 ;  /* 0x0000000000017941 */ /* 0x000fea0003800000 */
.L_x_225:
        /* <DEDUP_REMOVED lines=13> */
.L_x_228:
[----:B------:R-:W-:Y:S05]  /*18330*/  BSYNC B1 ;  /* 0x0000000000017941 */ /* 0x000fea0003800000 */
.L_x_227:
        /* <DEDUP_REMOVED lines=13> */
.L_x_230:
[----:B------:R-:W-:Y:S05]  /*18410*/  BSYNC B1 ;  /* 0x0000000000017941 */ /* 0x000fea0003800000 */
.L_x_229:
        /* <DEDUP_REMOVED lines=13> */
.L_x_232:
[----:B------:R-:W-:Y:S05]  /*184f0*/  BSYNC B1 ;  /* 0x0000000000017941 */ /* 0x000fea0003800000 */
.L_x_231:
        /* <DEDUP_REMOVED lines=13> */
.L_x_234:
[----:B------:R-:W-:Y:S05]  /*185d0*/  BSYNC B1 ;  /* 0x0000000000017941 */ /* 0x000fea0003800000 */
.L_x_233:
        /* <DEDUP_REMOVED lines=13> */
.L_x_236:
[----:B------:R-:W-:Y:S05]  /*186b0*/  BSYNC B1 ;  /* 0x0000000000017941 */ /* 0x000fea0003800000 */
.L_x_235:
        /* <DEDUP_REMOVED lines=13> */
.L_x_238:
[----:B------:R-:W-:Y:S05]  /*18790*/  BSYNC B1 ;  /* 0x0000000000017941 */ /* 0x000fea0003800000 */
.L_x_237:
        /* <DEDUP_REMOVED lines=13> */
.L_x_240:
[----:B------:R-:W-:Y:S05]  /*18870*/  BSYNC B1 ;  /* 0x0000000000017941 */ /* 0x000fea0003800000 */
.L_x_239:
        /* <DEDUP_REMOVED lines=13> */
.L_x_242:
[----:B------:R-:W-:Y:S05]  /*18950*/  BSYNC B1 ;  /* 0x0000000000017941 */ /* 0x000fea0003800000 */
.L_x_241:
        /* <DEDUP_REMOVED lines=13> */
.L_x_244:
[----:B------:R-:W-:Y:S05]  /*18a30*/  BSYNC B1 ;  /* 0x0000000000017941 */ /* 0x000fea0003800000 */
.L_x_243:
        /* <DEDUP_REMOVED lines=13> */
.L_x_246:
[----:B------:R-:W-:Y:S05]  /*18b10*/  BSYNC B1 ;  /* 0x0000000000017941 */ /* 0x000fea0003800000 */
.L_x_245:
        /* <DEDUP_REMOVED lines=13> */
.L_x_248:
[----:B------:R-:W-:Y:S05]  /*18bf0*/  BSYNC B1 ;  /* 0x0000000000017941 */ /* 0x000fea0003800000 */
.L_x_247:
        /* <DEDUP_REMOVED lines=13> */
.L_x_250:
[----:B------:R-:W-:Y:S05]  /*18cd0*/  BSYNC B1 ;  /* 0x0000000000017941 */ /* 0x000fea0003800000 */
.L_x_249:
        /* <DEDUP_REMOVED lines=13> */
.L_x_252:
[----:B------:R-:W-:Y:S05]  /*18db0*/  BSYNC B1 ;  /* 0x0000000000017941 */ /* 0x000fea0003800000 */
.L_x_251:
        /* <DEDUP_REMOVED lines=13> */
.L_x_254:
[----:B------:R-:W-:Y:S05]  /*18e90*/  BSYNC B1 ;  /* 0x0000000000017941 */ /* 0x000fea0003800000 */
.L_x_253:
        /* <DEDUP_REMOVED lines=13> */
.L_x_256:
[----:B------:R-:W-:Y:S05]  /*18f70*/  BSYNC B1 ;  /* 0x0000000000017941 */ /* 0x000fea0003800000 */
.L_x_255:
        /* <DEDUP_REMOVED lines=13> */
.L_x_258:
[----:B------:R-:W-:Y:S05]  /*19050*/  BSYNC B1 ;  /* 0x0000000000017941 */ /* 0x000fea0003800000 */
.L_x_257:
        /* <DEDUP_REMOVED lines=13> */
.L_x_260:
[----:B------:R-:W-:Y:S05]  /*19130*/  BSYNC B1 ;  /* 0x0000000000017941 */ /* 0x000fea0003800000 */
.L_x_259:
        /* <DEDUP_REMOVED lines=13> */
.L_x_262:
[----:B------:R-:W-:Y:S05]  /*19210*/  BSYNC B1 ;  /* 0x0000000000017941 */ /* 0x000fea0003800000 */
.L_x_261:
        /* <DEDUP_REMOVED lines=13> */
.L_x_264:
[----:B------:R-:W-:Y:S05]  /*192f0*/  BSYNC B1 ;  /* 0x0000000000017941 */ /* 0x000fea0003800000 */
.L_x_263:
        /* <DEDUP_REMOVED lines=13> */
.L_x_266:
[----:B------:R-:W-:Y:S05]  /*193d0*/  BSYNC B1 ;  /* 0x0000000000017941 */ /* 0x000fea0003800000 */
.L_x_265:
        /* <DEDUP_REMOVED lines=13> */
.L_x_268:
[----:B------:R-:W-:Y:S05]  /*194b0*/  BSYNC B1 ;  /* 0x0000000000017941 */ /* 0x000fea0003800000 */
.L_x_267:
        /* <DEDUP_REMOVED lines=13> */
.L_x_270:
[----:B------:R-:W-:Y:S05]  /*19590*/  BSYNC B1 ;  /* 0x0000000000017941 */ /* 0x000fea0003800000 */
.L_x_269:
        /* <DEDUP_REMOVED lines=13> */
.L_x_272:
[----:B------:R-:W-:Y:S05]  /*19670*/  BSYNC B1 ;  /* 0x0000000000017941 */ /* 0x000fea0003800000 */
.L_x_271:
        /* <DEDUP_REMOVED lines=13> */
.L_x_274:
[----:B------:R-:W-:Y:S05]  /*19750*/  BSYNC B1 ;  /* 0x0000000000017941 */ /* 0x000fea0003800000 */
.L_x_273:
        /* <DEDUP_REMOVED lines=13> */
.L_x_276:
[----:B------:R-:W-:Y:S05]  /*19830*/  BSYNC B1 ;  /* 0x0000000000017941 */ /* 0x000fea0003800000 */
.L_x_275:
        /* <DEDUP_REMOVED lines=13> */
.L_x_278:
[----:B------:R-:W-:Y:S05]  /*19910*/  BSYNC B1 ;  /* 0x0000000000017941 */ /* 0x000fea0003800000 */
.L_x_277:
        /* <DEDUP_REMOVED lines=13> */
.L_x_280:
[----:B------:R-:W-:Y:S05]  /*199f0*/  BSYNC B1 ;  /* 0x0000000000017941 */ /* 0x000fea0003800000 */
.L_x_279:
        /* <DEDUP_REMOVED lines=13> */
.L_x_282:
[----:B------:R-:W-:Y:S05]  /*19ad0*/  BSYNC B1 ;  /* 0x0000000000017941 */ /* 0x000fea0003800000 */
.L_x_281:
        /* <DEDUP_REMOVED lines=13> */
.L_x_284:
[----:B------:R-:W-:Y:S05]  /*19bb0*/  BSYNC B1 ;  /* 0x0000000000017941 */ /* 0x000fea0003800000 */
.L_x_283:
        /* <DEDUP_REMOVED lines=13> */
.L_x_286:
[----:B------:R-:W-:Y:S05]  /*19c90*/  BSYNC B1 ;  /* 0x0000000000017941 */ /* 0x000fea0003800000 */
.L_x_285:
        /* <DEDUP_REMOVED lines=13> */
.L_x_288:
[----:B------:R-:W-:Y:S05]  /*19d70*/  BSYNC B1 ;  /* 0x0000000000017941 */ /* 0x000fea0003800000 */
.L_x_287:
        /* <DEDUP_REMOVED lines=13> */
.L_x_290:
[----:B------:R-:W-:Y:S05]  /*19e50*/  BSYNC B1 ;  /* 0x0000000000017941 */ /* 0x000fea0003800000 */
.L_x_289:
        /* <DEDUP_REMOVED lines=13> */
.L_x_292:
[----:B------:R-:W-:Y:S05]  /*19f30*/  BSYNC B1 ;  /* 0x0000000000017941 */ /* 0x000fea0003800000 */
.L_x_291:
[----:B--2---:R-:W2:Y:S01]  /*19f40*/  LDL.LU R153, [R1+0x1f4] ;  /* 0x0001f40001997983 */ /* 0x004ea20000300800 */
[----:B-----5:R-:W-:Y:S01]  /*19f50*/  LOP3.LUT R152, R152, 0xff, RZ, 0xc0, !PT ;  /* 0x000000ff98987812 */ /* 0x020fe200078ec0ff */
[----:B------:R-:W-:Y:S01]  /*19f60*/  BSSY B1, `(.L_x_293) ;  /* 0x000000b000017945 */ /* 0x000fe20003800000 */
[----:B------:R-:W-:Y:S02]  /*19f70*/  ISETP.LT.OR P2, PT, R0, 0xf9, !P1 ;  /* 0x000000f90000780c */ /* 0x000fe40004f41670 */
[----:B------:R-:W-:Y:S02]  /*19f80*/  F2FP.F16.E5M2.UNPACK_B R152, R152 ;  /* 0x00000098ff98723e */ /* 0x000fe400020004ff */
[----:B01-34-:R-:W-:-:S03]  /*19f90*/  PRMT R14, RZ, 0x7610, R14 ;  /* 0x00007610ff0e7816 */ /* 0x01bfc6000000000e */
[----:B------:R-:W-:-:S05]  /*19fa0*/  HADD2.F32 R15, -RZ, R152.H0_H0 ;  /* 0x20000098ff0f7230 */ /* 0x000fca0000004100 */
[----:B------:R-:W-:-:S04]  /*19fb0*/  FMUL R15, R15, R16 ;  /* 0x000000100f0f7220 */ /* 0x000fc80000400000 */
[----:B--2---:R-:W-:-:S05]  /*19fc0*/  FFMA R15, R153, R2, R15 ;  /* 0x00000002990f7223 */ /* 0x004fca000000000f */
[----:B------:R-:W-:-:S05]  /*19fd0*/  F2FP.SATFINITE.E5M2.F32.PACK_AB_MERGE_C R15, RZ, R15, RZ ;  /* 0x0000000fff0f723e */ /* 0x000fca00048060ff */
[----:B------:R0:W-:Y:S01]  /*19fe0*/  @!P0 STG.E.U8 desc[UR36][R10.64+0xf9], R15 ;  /* 0x0000f90f0a008986 */ /* 0x0001e2000c101124 */
[----:B------:R-:W-:Y:S05]  /*19ff0*/  @P2 BRA `(.L_x_294) ;  /* 0x0000000000042947 */ /* 0x000fea0003800000 */
[----:B------:R1:W5:Y:S02]  /*1a000*/  LDG.E.U8 R14, desc[UR36][R12.64+0xf8] ;  /* 0x0000f8240c0e7981 */ /* 0x000364000c1e1100 */
.L_x_294:
[----:B------:R-:W-:Y:S05]  /*1a010*/  BSYNC B1 ;  /* 0x0000000000017941 */ /* 0x000fea0003800000 */
.L_x_293:
[----:B0-----:R-:W2:Y:S01]  /*1a020*/  LDL.LU R15, [R1+0x1f8] ;  /* 0x0001f800010f7983 */ /* 0x001ea20000300800 */
[----:B-----5:R-:W-:Y:S01]  /*1a030*/  LOP3.LUT R14, R14, 0xff, RZ, 0xc0, !PT ;  /* 0x000000ff0e0e7812 */ /* 0x020fe200078ec0ff */
[----:B------:R-:W-:Y:S01]  /*1a040*/  BSSY B1, `(.L_x_295) ;  /* 0x000000b000017945 */ /* 0x000fe20003800000 */
[----:B------:R-:W-:Y:S02]  /*1a050*/  ISETP.LT.OR P1, PT, R0, 0xfa, !P1 ;  /* 0x000000fa0000780c */ /* 0x000fe40004f21670 */
[----:B------:R-:W-:Y:S02]  /*1a060*/  F2FP.F16.E5M2.UNPACK_B R14, R14 ;  /* 0x0000000eff0e723e */ /* 0x000fe400020004ff */
[----:B------:R-:W-:-:S03]  /*1a070*/  PRMT R10, RZ, 0x7610, R10 ;  /* 0x00007610ff0a7816 */ /* 0x000fc6000000000a */
[----:B------:R-:W-:-:S05]  /*1a080*/  HADD2.F32 R11, -RZ, R14.H0_H0 ;  /* 0x2000000eff0b7230 */ /* 0x000fca0000004100 */
[----:B------:R-:W-:-:S04]  /*1a090*/  FMUL R11, R11, R16 ;  /* 0x000000100b0b7220 */ /* 0x000fc80000400000 */
[----:B--2---:R-:W-:-:S05]  /*1a0a0*/  FFMA R11, R15, R2, R11 ;  /* 0x000000020f0b7223 */ /* 0x004fca000000000b */
[----:B------:R-:W-:-:S05]  /*1a0b0*/  F2FP.SATFINITE.E5M2.F32.PACK_AB_MERGE_C R11, RZ, R11, RZ ;  /* 0x0000000bff0b723e */ /* 0x000fca00048060ff */
[----:B------:R0:W-:Y:S01]  /*1a0c0*/  @!P2 STG.E.U8 desc[UR36][R8.64+0xf8], R11 ;  /* 0x0000f80b0800a986 */ /* 0x0001e2000c101124 */
[----:B------:R-:W-:Y:S05]  /*1a0d0*/  @P1 BRA `(.L_x_296) ;  /* 0x0000000000041947 */ /* 0x000fea0003800000 */
[----:B------:R2:W5:Y:S02]  /*1a0e0*/  LDG.E.U8 R10, desc[UR36][R12.64+0xf9] ;  /* 0x0000f9240c0a7981 */ /* 0x000564000c1e1100 */
.L_x_296:
[----:B------:R-:W-:Y:S05]  /*1a0f0*/  BSYNC B1 ;  /* 0x0000000000017941 */ /* 0x000fea0003800000 */
.L_x_295:
[----:B------:R-:W3:Y:S01]  /*1a100*/  LDL.LU R14, [R1+0x1fc] ;  /* 0x0001fc00010e7983 */ /* 0x000ee20000300800 */
[----:B-----5:R-:W-:Y:S01]  /*1a110*/  LOP3.LUT R10, R10, 0xff, RZ, 0xc0, !PT ;  /* 0x000000ff0a0a7812 */ /* 0x020fe200078ec0ff */
[----:B------:R-:W-:Y:S01]  /*1a120*/  BSSY B1, `(.L_x_297) ;  /* 0x0000013000017945 */ /* 0x000fe20003800000 */
[----:B------:R-:W-:Y:S02]  /*1a130*/  IADD3 R15, P0, R17, 0x80, RZ ;  /* 0x00000080110f7810 */ /* 0x000fe40007f1e0ff */
[----:B------:R-:W-:-:S03]  /*1a140*/  F2FP.F16.E5M2.UNPACK_B R10, R10 ;  /* 0x0000000aff0a723e */ /* 0x000fc600020004ff */
[----:B------:R-:W-:Y:S01]  /*1a150*/  IMAD.X R153, RZ, RZ, UR9, P0 ;  /* 0x00000009ff997e24 */ /* 0x000fe200080e06ff */
[----:B------:R-:W-:Y:S01]  /*1a160*/  ISETP.GE.AND P0, PT, R3, 0x81, PT ;  /* 0x000000810300780c */ /* 0x000fe20003f06270 */
[----:B0-----:R-:W-:Y:S02]  /*1a170*/  HADD2.F32 R11, -RZ, R10.H0_H0 ;  /* 0x2000000aff0b7230 */ /* 0x001fe40000004100 */
[----:B-12---:R-:W-:Y:S01]  /*1a180*/  IMAD R12, R153, R18, RZ ;  /* 0x00000012990c7224 */ /* 0x006fe200078e02ff */
[----:B------:R-:W-:Y:S02]  /*1a190*/  ISETP.LT.OR P3, PT, R0, 0x1, !P0 ;  /* 0x000000010000780c */ /* 0x000fe40004761670 */
[----:B------:R-:W-:Y:S01]  /*1a1a0*/  FMUL R13, R11, R16 ;  /* 0x000000100b0d7220 */ /* 0x000fe20000400000 */
[----:B------:R-:W-:-:S04]  /*1a1b0*/  IMAD.WIDE.U32 R10, R15, R18, R22 ;  /* 0x000000120f0a7225 */ /* 0x000fc800078e0016 */
[----:B------:R-:W-:Y:S01]  /*1a1c0*/  IMAD R12, R15, R19, R12 ;  /* 0x000000130f0c7224 */ /* 0x000fe200078e020c */
[----:B------:R-:W-:-:S04]  /*1a1d0*/  IADD3 R10, P2, R10, R20, RZ ;  /* 0x000000140a0a7210 */ /* 0x000fc80007f5e0ff */
[--C-:B------:R-:W-:Y:S02]  /*1a1e0*/  IADD3.X R11, R21, R11, R12.reuse, P2, !PT ;  /* 0x0000000b150b7210 */ /* 0x100fe400017fe40c */
[----:B------:R-:W-:Y:S01]  /*1a1f0*/  PRMT R12, RZ, 0x7610, R12 ;  /* 0x00007610ff0c7816 */ /* 0x000fe2000000000c */
[----:B---3--:R-:W-:-:S05]  /*1a200*/  FFMA R13, R14, R2, R13 ;  /* 0x000000020e0d7223 */ /* 0x008fca000000000d */
[----:B------:R-:W-:-:S05]  /*1a210*/  F2FP.SATFINITE.E5M2.F32.PACK_AB_MERGE_C R13, RZ, R13, RZ ;  /* 0x0000000dff0d723e */ /* 0x000fca00048060ff */
[----:B------:R0:W-:Y:S01]  /*1a220*/  @!P1 STG.E.U8 desc[UR36][R8.64+0xf9], R13 ;  /* 0x0000f90d08009986 */ /* 0x0001e2000c101124 */
[----:B------:R-:W-:Y:S05]  /*1a230*/  @P3 BRA `(.L_x_298) ;  /* 0x0000000000043947 */ /* 0x000fea0003800000 */
[----:B------:R1:W5:Y:S02]  /*1a240*/  LDG.E.U8 R12, desc[UR36][R10.64] ;  /* 0x000000240a0c7981 */ /* 0x000364000c1e1100 */
.L_x_298:
[----:B------:R-:W-:Y:S05]  /*1a250*/  BSYNC B1 ;  /* 0x0000000000017941 */ /* 0x000fea0003800000 */
.L_x_297:
[----:B-----5:R-:W-:Y:S01]  /*1a260*/  LOP3.LUT R12, R12, 0xff, RZ, 0xc0, !PT ;  /* 0x000000ff0c0c7812 */ /* 0x020fe200078ec0ff */
[----:B------:R-:W-:Y:S01]  /*1a270*/  BSSY B1, `(.L_x_299) ;  /* 0x000000b000017945 */ /* 0x000fe20003800000 */
[----:B------:R-:W-:Y:S02]  /*1a280*/  ISETP.LT.OR P4, PT, R0, 0x2, !P0 ;  /* 0x000000020000780c */ /* 0x000fe40004781670 */
[----:B------:R-:W-:Y:S02]  /*1a290*/  F2FP.F16.E5M2.UNPACK_B R12, R12 ;  /* 0x0000000cff0c723e */ /* 0x000fe400020004ff */
[----:B0-----:R-:W-:-:S03]  /*1a2a0*/  PRMT R8, RZ, 0x7610, R8 ;  /* 0x00007610ff087816 */ /* 0x001fc60000000008 */
[----:B------:R-:W-:-:S05]  /*1a2b0*/  HADD2.F32 R9, -RZ, R12.H0_H0 ;  /* 0x2000000cff097230 */ /* 0x000fca0000004100 */
[----:B------:R-:W-:-:S04]  /*1a2c0*/  FMUL R9, R9, R16 ;  /* 0x0000001009097220 */ /* 0x000fc80000400000 */
[----:B------:R-:W-:-:S05]  /*1a2d0*/  FFMA R9, R24, R2, R9 ;  /* 0x0000000218097223 */ /* 0x000fca0000000009 */
[----:B------:R-:W-:-:S05]  /*1a2e0*/  F2FP.SATFINITE.E5M2.F32.PACK_AB_MERGE_C R9, RZ, R9, RZ ;  /* 0x00000009ff09723e */ /* 0x000fca00048060ff */
[----:B------:R0:W-:Y:S01]  /*1a2f0*/  @!P3 STG.E.U8 desc[UR36][R6.64], R9 ;  /* 0x000000090600b986 */ /* 0x0001e2000c101124 */
[----:B------:R-:W-:Y:S05]  /*1a300*/  @P4 BRA `(.L_x_300) ;  /* 0x0000000000044947 */ /* 0x000fea0003800000 */
[----:B------:R2:W5:Y:S02]  /*1a310*/  LDG.E.U8 R8, desc[UR36][R10.64+0x1] ;  /* 0x000001240a087981 */ /* 0x000564000c1e1100 */
.L_x_300:
[----:B------:R-:W-:Y:S05]  /*1a320*/  BSYNC B1 ;  /* 0x0000000000017941 */ /* 0x000fea0003800000 */
.L_x_299:
[----:B-----5:R-:W-:Y:S01]  /*1a330*/  LOP3.LUT R8, R8, 0xff, RZ, 0xc0, !PT ;  /* 0x000000ff08087812 */ /* 0x020fe200078ec0ff */
[----:B------:R-:W-:Y:S01]  /*1a340*/  BSSY B1, `(.L_x_301) ;  /* 0x0000013000017945 */ /* 0x000fe20003800000 */
[----:B------:R-:W-:Y:S02]  /*1a350*/  IADD3 R17, P1, R17, 0x88, RZ ;  /* 0x0000008811117810 */ /* 0x000fe40007f3e0ff */
[----:B------:R-:W-:-:S03]  /*1a360*/  F2FP.F16.E5M2.UNPACK_B R8, R8 ;  /* 0x00000008ff08723e */ /* 0x000fc600020004ff */
[----:B------:R-:W-:Y:S01]  /*1a370*/  IMAD.X R13, RZ, RZ, UR9, P1 ;  /* 0x00000009ff0d7e24 */ /* 0x000fe200088e06ff */
[----:B------:R-:W-:Y:S01]  /*1a380*/  ISETP.GE.AND P1, PT, R3, 0x89, PT ;  /* 0x000000890300780c */ /* 0x000fe20003f26270 */
[----:B0-----:R-:W-:Y:S01]  /*1a390*/  HADD2.F32 R9, -RZ, R8.H0_H0 ;  /* 0x20000008ff097230 */ /* 0x001fe20000004100 */
[----:B------:R-:W-:Y:S01]  /*1a3a0*/  PRMT R3, RZ, 0x7610, R3 ;  /* 0x00007610ff037816 */ /* 0x000fe20000000003 */
[-C--:B------:R-:W-:Y:S01]  /*1a3b0*/  IMAD R12, R13, R18.reuse, RZ ;  /* 0x000000120d0c7224 */ /* 0x080fe200078e02ff */
[----:B------:R-:W-:Y:S01]  /*1a3c0*/  ISETP.LT.OR P3, PT, R0, 0x1, !P1 ;  /* 0x000000010000780c */ /* 0x000fe20004f61670 */
[----:B------:R-:W-:-:S04]  /*1a3d0*/  IMAD.WIDE.U32 R22, R17, R18, R22 ;  /* 0x0000001211167225 */ /* 0x000fc800078e0016 */
[----:B------:R-:W-:Y:S01]  /*1a3e0*/  FMUL R8, R9, R16 ;  /* 0x0000001009087220 */ /* 0x000fe20000400000 */
[----:B------:R-:W-:-:S03]  /*1a3f0*/  IMAD R12, R17, R19, R12 ;  /* 0x00000013110c7224 */ /* 0x000fc600078e020c */
[----:B------:R-:W-:-:S01]  /*1a400*/  FFMA R8, R25, R2, R8 ;  /* 0x0000000219087223 */ /* 0x000fc20000000008 */
[----:B------:R-:W-:-:S04]  /*1a410*/  IADD3 R20, P2, R22, R20, RZ ;  /* 0x0000001416147210 */ /* 0x000fc80007f5e0ff */
[----:B------:R-:W-:Y:S02]  /*1a420*/  F2FP.SATFINITE.E5M2.F32.PACK_AB_MERGE_C R9, RZ, R8, RZ ;  /* 0x00000008ff09723e */ /* 0x000fe400048060ff */
[----:B------:R-:W-:-:S03]  /*1a430*/  IADD3.X R21, R21, R23, R12, P2, !PT ;  /* 0x0000001715157210 */ /* 0x000fc600017fe40c */
[----:B------:R0:W-:Y:S01]  /*1a440*/  @!P4 STG.E.U8 desc[UR36][R6.64+0x1], R9 ;  /* 0x000001090600c986 */ /* 0x0001e2000c101124 */
[----:B------:R-:W-:Y:S05]  /*1a450*/  @P3 BRA `(.L_x_302) ;  /* 0x0000000000043947 */ /* 0x000fea0003800000 */
[----:B------:R3:W5:Y:S02]  /*1a460*/  LDG.E.U8 R3, desc[UR36][R20.64] ;  /* 0x0000002414037981 */ /* 0x000764000c1e1100 */
.L_x_302:
[----:B------:R-:W-:Y:S05]  /*1a470*/  BSYNC B1 ;  /* 0x0000000000017941 */ /* 0x000fea0003800000 */
.L_x_301:
[----:B-----5:R-:W-:Y:S01]  /*1a480*/  LOP3.LUT R3, R3, 0xff, RZ, 0xc0, !PT ;  /* 0x000000ff03037812 */ /* 0x020fe200078ec0ff */
[----:B------:R-:W-:Y:S01]  /*1a490*/  BSSY B1, `(.L_x_303) ;  /* 0x000000b000017945 */ /* 0x000fe20003800000 */
[----:B------:R-:W-:Y:S02]  /*1a4a0*/  ISETP.LT.OR P2, PT, R0, 0x2, !P1 ;  /* 0x000000020000780c */ /* 0x000fe40004f41670 */
[----:B------:R-:W-:-:S05]  /*1a4b0*/  F2FP.F16.E5M2.UNPACK_B R3, R3 ;  /* 0x00000003ff03723e */ /* 0x000fca00020004ff */
[----:B------:R-:W-:-:S05]  /*1a4c0*/  HADD2.F32 R3, -RZ, R3.H0_H0 ;  /* 0x20000003ff037230 */ /* 0x000fca0000004100 */
[----:B------:R-:W-:-:S04]  /*1a4d0*/  FMUL R3, R3, R16 ;  /* 0x0000001003037220 */ /* 0x000fc80000400000 */
[----:B------:R-:W-:-:S05]  /*1a4e0*/  FFMA R3, R26, R2, R3 ;  /* 0x000000021a037223 */ /* 0x000fca0000000003 */
[----:B0-----:R-:W-:Y:S02]  /*1a4f0*/  F2FP.SATFINITE.E5M2.F32.PACK_AB_MERGE_C R9, RZ, R3, RZ ;  /* 0x00000003ff09723e */ /* 0x001fe400048060ff */
[----:B------:R-:W-:-:S03]  /*1a500*/  PRMT R3, RZ, 0x7610, R3 ;  /* 0x00007610ff037816 */ /* 0x000fc60000000003 */
[----:B------:R0:W-:Y:S01]  /*1a510*/  @!P3 STG.E.U8 desc[UR36][R4.64], R9 ;  /* 0x000000090400b986 */ /* 0x0001e2000c101124 */
[----:B------:R-:W-:Y:S05]  /*1a520*/  @P2 BRA `(.L_x_304) ;  /* 0x0000000000042947 */ /* 0x000fea0003800000 */
[----:B------:R4:W5:Y:S02]  /*1a530*/  LDG.E.U8 R3, desc[UR36][R20.64+0x1] ;  /* 0x0000012414037981 */ /* 0x000964000c1e1100 */
.L_x_304:
[----:B------:R-:W-:Y:S05]  /*1a540*/  BSYNC B1 ;  /* 0x0000000000017941 */ /* 0x000fea0003800000 */
.L_x_303:
[----:B-----5:R-:W-:Y:S01]  /*1a550*/  LOP3.LUT R3, R3, 0xff, RZ, 0xc0, !PT ;  /* 0x000000ff03037812 */ /* 0x020fe200078ec0ff */
[----:B------:R-:W-:Y:S01]  /*1a560*/  BSSY B1, `(.L_x_305) ;  /* 0x000000b000017945 */ /* 0x000fe20003800000 */
[----:B------:R-:W-:Y:S02]  /*1a570*/  ISETP.LT.OR P3, PT, R0, 0x9, !P0 ;  /* 0x000000090000780c */ /* 0x000fe40004761670 */
[----:B------:R-:W-:-:S05]  /*1a580*/  F2FP.F16.E5M2.UNPACK_B R3, R3 ;  /* 0x00000003ff03723e */ /* 0x000fca00020004ff */
[----:B------:R-:W-:-:S05]  /*1a590*/  HADD2.F32 R3, -RZ, R3.H0_H0 ;  /* 0x20000003ff037230 */ /* 0x000fca0000004100 */
[----:B------:R-:W-:Y:S01]  /*1a5a0*/  FMUL R8, R3, R16 ;  /* 0x0000001003087220 */ /* 0x000fe20000400000 */
[----:B------:R-:W-:-:S03]  /*1a5b0*/  PRMT R3, RZ, 0x7610, R3 ;  /* 0x00007610ff037816 */ /* 0x000fc60000000003 */
[----:B------:R-:W-:-:S05]  /*1a5c0*/  FFMA R8, R27, R2, R8 ;  /* 0x000000021b087223 */ /* 0x000fca0000000008 */
[----:B0-----:R-:W-:-:S05]  /*1a5d0*/  F2FP.SATFINITE.E5M2.F32.PACK_AB_MERGE_C R9, RZ, R8, RZ ;  /* 0x00000008ff09723e */ /* 0x001fca00048060ff */
[----:B------:R0:W-:Y:S01]  /*1a5e0*/  @!P2 STG.E.U8 desc[UR36][R4.64+0x1], R9 ;  /* 0x000001090400a986 */ /* 0x0001e2000c101124 */
[----:B------:R-:W-:Y:S05]  /*1a5f0*/  @P3 BRA `(.L_x_306) ;  /* 0x0000000000043947 */ /* 0x000fea0003800000 */
[----:B------:R0:W5:Y:S02]  /*1a600*/  LDG.E.U8 R3, desc[UR36][R10.64+0x8] ;  /* 0x000008240a037981 */ /* 0x000164000c1e1100 */
.L_x_306:
[----:B------:R-:W-:Y:S05]  /*1a610*/  BSYNC B1 ;  /* 0x0000000000017941 */ /* 0x000fea0003800000 */
.L_x_305:
        /* <DEDUP_REMOVED lines=12> */
.L_x_308:
[----:B------:R-:W-:Y:S05]  /*1a6e0*/  BSYNC B1 ;  /* 0x0000000000017941 */ /* 0x000fea0003800000 */
.L_x_307:
        /* <DEDUP_REMOVED lines=12> */
.L_x_310:
[----:B------:R-:W-:Y:S05]  /*1a7b0*/  BSYNC B1 ;  /* 0x0000000000017941 */ /* 0x000fea0003800000 */
.L_x_309:
        /* <DEDUP_REMOVED lines=12> */
.L_x_312:
[----:B------:R-:W-:Y:S05]  /*1a880*/  BSYNC B1 ;  /* 0x0000000000017941 */ /* 0x000fea0003800000 */
.L_x_311:
        /* <DEDUP_REMOVED lines=12> */
.L_x_314:
[----:B------:R-:W-:Y:S05]  /*1a950*/  BSYNC B1 ;  /* 0x0000000000017941 */ /* 0x000fea0003800000 */
.L_x_313:
        /* <DEDUP_REMOVED lines=12> */
.L_x_316:
[----:B------:R-:W-:Y:S05]  /*1aa20*/  BSYNC B1 ;  /* 0x0000000000017941 */ /* 0x000fea0003800000 */
.L_x_315:
        /* <DEDUP_REMOVED lines=12> */
.L_x_318:
[----:B------:R-:W-:Y:S05]  /*1aaf0*/  BSYNC B1 ;  /* 0x0000000000017941 */ /* 0x000fea0003800000 */
.L_x_317:
        /* <DEDUP_REMOVED lines=12> */
.L_x_320:
[----:B------:R-:W-:Y:S05]  /*1abc0*/  BSYNC B1 ;  /* 0x0000000000017941 */ /* 0x000fea0003800000 */
.L_x_319:
        /* <DEDUP_REMOVED lines=12> */
.L_x_322:
[----:B------:R-:W-:Y:S05]  /*1ac90*/  BSYNC B1 ;  /* 0x0000000000017941 */ /* 0x000fea0003800000 */
.L_x_321:
        /* <DEDUP_REMOVED lines=12> */
.L_x_324:
[----:B------:R-:W-:Y:S05]  /*1ad60*/  BSYNC B1 ;  /* 0x0000000000017941 */ /* 0x000fea0003800000 */
.L_x_323:
        /* <DEDUP_REMOVED lines=12> */
.L_x_326:
[----:B------:R-:W-:Y:S05]  /*1ae30*/  BSYNC B1 ;  /* 0x0000000000017941 */ /* 0x000fea0003800000 */
.L_x_325:
        /* <DEDUP_REMOVED lines=12> */
.L_x_328:
[----:B------:R-:W-:Y:S05]  /*1af00*/  BSYNC B1 ;  /* 0x0000000000017941 */ /* 0x000fea0003800000 */
.L_x_327:
        /* <DEDUP_REMOVED lines=12> */
.L_x_330:
[----:B------:R-:W-:Y:S05]  /*1afd0*/  BSYNC B1 ;  /* 0x0000000000017941 */ /* 0x000fea0003800000 */
.L_x_329:
        /* <DEDUP_REMOVED lines=12> */
.L_x_332:
[----:B------:R-:W-:Y:S05]  /*1b0a0*/  BSYNC B1 ;  /* 0x0000000000017941 */ /* 0x000fea0003800000 */
.L_x_331:
        /* <DEDUP_REMOVED lines=12> */
.L_x_334:
[----:B------:R-:W-:Y:S05]  /*1b170*/  BSYNC B1 ;  /* 0x0000000000017941 */ /* 0x000fea0003800000 */
.L_x_333:
        /* <DEDUP_REMOVED lines=12> */
.L_x_336:
[----:B------:R-:W-:Y:S05]  /*1b240*/  BSYNC B1 ;  /* 0x0000000000017941 */ /* 0x000fea0003800000 */
.L_x_335:
        /* <DEDUP_REMOVED lines=12> */
.L_x_338:
[----:B------:R-:W-:Y:S05]  /*1b310*/  BSYNC B1 ;  /* 0x0000000000017941 */ /* 0x000fea0003800000 */
.L_x_337:
        /* <DEDUP_REMOVED lines=12> */
.L_x_340:
[----:B------:R-:W-:Y:S05]  /*1b3e0*/  BSYNC B1 ;  /* 0x0000000000017941 */ /* 0x000fea0003800000 */
.L_x_339:
        /* <DEDUP_REMOVED lines=12> */
.L_x_342:
[----:B------:R-:W-:Y:S05]  /*1b4b0*/  BSYNC B1 ;  /* 0x0000000000017941 */ /* 0x000fea0003800000 */
.L_x_341:
        /* <DEDUP_REMOVED lines=12> */
.L_x_344:
[----:B------:R-:W-:Y:S05]  /*1b580*/  BSYNC B1 ;  /* 0x0000000000017941 */ /* 0x000fea0003800000 */
.L_x_343:
        /* <DEDUP_REMOVED lines=12> */
.L_x_346:
[----:B------:R-:W-:Y:S05]  /*1b650*/  BSYNC B1 ;  /* 0x0000000000017941 */ /* 0x000fea0003800000 */
.L_x_345:
        /* <DEDUP_REMOVED lines=12> */
.L_x_348:
[----:B------:R-:W-:Y:S05]  /*1b720*/  BSYNC B1 ;  /* 0x0000000000017941 */ /* 0x000fea0003800000 */
.L_x_347:
        /* <DEDUP_REMOVED lines=12> */
.L_x_350:
[----:B------:R-:W-:Y:S05]  /*1b7f0*/  BSYNC B1 ;  /* 0x0000000000017941 */ /* 0x000fea0003800000 */
.L_x_349:
        /* <DEDUP_REMOVED lines=12> */
.L_x_352:
[----:B------:R-:W-:Y:S05]  /*1b8c0*/  BSYNC B1 ;  /* 0x0000000000017941 */ /* 0x000fea0003800000 */
.L_x_351:
        /* <DEDUP_REMOVED lines=12> */
.L_x_354:
[----:B------:R-:W-:Y:S05]  /*1b990*/  BSYNC B1 ;  /* 0x0000000000017941 */ /* 0x000fea0003800000 */
.L_x_353:
        /* <DEDUP_REMOVED lines=12> */
.L_x_356:
[----:B------:R-:W-:Y:S05]  /*1ba60*/  BSYNC B1 ;  /* 0x0000000000017941 */ /* 0x000fea0003800000 */
.L_x_355:
        /* <DEDUP_REMOVED lines=12> */
.L_x_358:
[----:B------:R-:W-:Y:S05]  /*1bb30*/  BSYNC B1 ;  /* 0x0000000000017941 */ /* 0x000fea0003800000 */
.L_x_357:
        /* <DEDUP_REMOVED lines=12> */
.L_x_360:
[----:B------:R-:W-:Y:S05]  /*1bc00*/  BSYNC B1 ;  /* 0x0000000000017941 */ /* 0x000fea0003800000 */
.L_x_359:
        /* <DEDUP_REMOVED lines=12> */
.L_x_362:
[----:B------:R-:W-:Y:S05]  /*1bcd0*/  BSYNC B1 ;  /* 0x0000000000017941 */ /* 0x000fea0003800000 */
.L_x_361:
        /* <DEDUP_REMOVED lines=12> */
.L_x_364:
[----:B------:R-:W-:Y:S05]  /*1bda0*/  BSYNC B1 ;  /* 0x0000000000017941 */ /* 0x000fea0003800000 */
.L_x_363:
        /* <DEDUP_REMOVED lines=12> */
.L_x_366:
[----:B------:R-:W-:Y:S05]  /*1be70*/  BSYNC B1 ;  /* 0x0000000000017941 */ /* 0x000fea0003800000 */
.L_x_365:
        /* <DEDUP_REMOVED lines=12> */
.L_x_368:
[----:B------:R-:W-:Y:S05]  /*1bf40*/  BSYNC B1 ;  /* 0x0000000000017941 */ /* 0x000fea0003800000 */
.L_x_367:
        /* <DEDUP_REMOVED lines=12> */
.L_x_370:
[----:B------:R-:W-:Y:S05]  /*1c010*/  BSYNC B1 ;  /* 0x0000000000017941 */ /* 0x000fea0003800000 */
.L_x_369:
        /* <DEDUP_REMOVED lines=12> */
.L_x_372:
[----:B------:R-:W-:Y:S05]  /*1c0e0*/  BSYNC B1 ;  /* 0x0000000000017941 */ /* 0x000fea0003800000 */
.L_x_371:
        /* <DEDUP_REMOVED lines=12> */
.L_x_374:
[----:B------:R-:W-:Y:S05]  /*1c1b0*/  BSYNC B1 ;  /* 0x0000000000017941 */ /* 0x000fea0003800000 */
.L_x_373:
        /* <DEDUP_REMOVED lines=12> */
.L_x_376:
[----:B------:R-:W-:Y:S05]  /*1c280*/  BSYNC B1 ;  /* 0x0000000000017941 */ /* 0x000fea0003800000 */
.L_x_375:
        /* <DEDUP_REMOVED lines=12> */
.L_x_378:
[----:B------:R-:W-:Y:S05]  /*1c350*/  BSYNC B1 ;  /* 0x0000000000017941 */ /* 0x000fea0003800000 */
.L_x_377:
        /* <DEDUP_REMOVED lines=12> */
.L_x_380:
[----:B------:R-:W-:Y:S05]  /*1c420*/  BSYNC B1 ;  /* 0x0000000000017941 */ /* 0x000fea0003800000 */
.L_x_379:
        /* <DEDUP_REMOVED lines=12> */
.L_x_382:
[----:B------:R-:W-:Y:S05]  /*1c4f0*/  BSYNC B1 ;  /* 0x0000000000017941 */ /* 0x000fea0003800000 */
.L_x_381:
        /* <DEDUP_REMOVED lines=12> */
.L_x_384:
[----:B------:R-:W-:Y:S05]  /*1c5c0*/  BSYNC B1 ;  /* 0x0000000000017941 */ /* 0x000fea0003800000 */
.L_x_383:
        /* <DEDUP_REMOVED lines=12> */
.L_x_386:
[----:B------:R-:W-:Y:S05]  /*1c690*/  BSYNC B1 ;  /* 0x0000000000017941 */ /* 0x000fea0003800000 */
.L_x_385:
        /* <DEDUP_REMOVED lines=12> */
.L_x_388:
[----:B------:R-:W-:Y:S05]  /*1c760*/  BSYNC B1 ;  /* 0x0000000000017941 */ /* 0x000fea0003800000 */
.L_x_387:
        /* <DEDUP_REMOVED lines=12> */
.L_x_390:
[----:B------:R-:W-:Y:S05]  /*1c830*/  BSYNC B1 ;  /* 0x0000000000017941 */ /* 0x000fea0003800000 */
.L_x_389:
        /* <DEDUP_REMOVED lines=12> */
.L_x_392:
[----:B------:R-:W-:Y:S05]  /*1c900*/  BSYNC B1 ;  /* 0x0000000000017941 */ /* 0x000fea0003800000 */
.L_x_391:
        /* <DEDUP_REMOVED lines=12> */
.L_x_394:
[----:B------:R-:W-:Y:S05]  /*1c9d0*/  BSYNC B1 ;  /* 0x0000000000017941 */ /* 0x000fea0003800000 */
.L_x_393:
        /* <DEDUP_REMOVED lines=12> */
.L_x_396:
[----:B------:R-:W-:Y:S05]  /*1caa0*/  BSYNC B1 ;  /* 0x0000000000017941 */ /* 0x000fea0003800000 */
.L_x_395:
        /* <DEDUP_REMOVED lines=12> */
.L_x_398:
[----:B------:R-:W-:Y:S05]  /*1cb70*/  BSYNC B1 ;  /* 0x0000000000017941 */ /* 0x000fea0003800000 */
.L_x_397:
        /* <DEDUP_REMOVED lines=12> */
.L_x_400:
[----:B------:R-:W-:Y:S05]  /*1cc40*/  BSYNC B1 ;  /* 0x0000000000017941 */ /* 0x000fea0003800000 */
.L_x_399:
        /* <DEDUP_REMOVED lines=12> */
.L_x_402:
[----:B------:R-:W-:Y:S05]  /*1cd10*/  BSYNC B1 ;  /* 0x0000000000017941 */ /* 0x000fea0003800000 */
.L_x_401:
        /* <DEDUP_REMOVED lines=12> */
.L_x_404:
[----:B------:R-:W-:Y:S05]  /*1cde0*/  BSYNC B1 ;  /* 0x0000000000017941 */ /* 0x000fea0003800000 */
.L_x_403:
        /* <DEDUP_REMOVED lines=12> */
.L_x_406:
[----:B------:R-:W-:Y:S05]  /*1ceb0*/  BSYNC B1 ;  /* 0x0000000000017941 */ /* 0x000fea0003800000 */
.L_x_405:
        /* <DEDUP_REMOVED lines=12> */
.L_x_408:
[----:B------:R-:W-:Y:S05]  /*1cf80*/  BSYNC B1 ;  /* 0x0000000000017941 */ /* 0x000fea0003800000 */
.L_x_407:
        /* <DEDUP_REMOVED lines=12> */
.L_x_410:
[----:B------:R-:W-:Y:S05]  /*1d050*/  BSYNC B1 ;  /* 0x0000000000017941 */ /* 0x000fea0003800000 */
.L_x_409:
        /* <DEDUP_REMOVED lines=12> */
.L_x_412:
[----:B------:R-:W-:Y:S05]  /*1d120*/  BSYNC B1 ;  /* 0x0000000000017941 */ /* 0x000fea0003800000 */
.L_x_411:
        /* <DEDUP_REMOVED lines=12> */
.L_x_414:
[----:B------:R-:W-:Y:S05]  /*1d1f0*/  BSYNC B1 ;  /* 0x0000000000017941 */ /* 0x000fea0003800000 */
.L_x_413:
        /* <DEDUP_REMOVED lines=12> */
.L_x_416:
[----:B------:R-:W-:Y:S05]  /*1d2c0*/  BSYNC B1 ;  /* 0x0000000000017941 */ /* 0x000fea0003800000 */
.L_x_415:
        /* <DEDUP_REMOVED lines=12> */
.L_x_418:
[----:B------:R-:W-:Y:S05]  /*1d390*/  BSYNC B1 ;  /* 0x0000000000017941 */ /* 0x000fea0003800000 */
.L_x_417:
        /* <DEDUP_REMOVED lines=12> */
.L_x_420:
[----:B------:R-:W-:Y:S05]  /*1d460*/  BSYNC B1 ;  /* 0x0000000000017941 */ /* 0x000fea0003800000 */
.L_x_419:
        /* <DEDUP_REMOVED lines=12> */
.L_x_422:
[----:B------:R-:W-:Y:S05]  /*1d530*/  BSYNC B1 ;  /* 0x0000000000017941 */ /* 0x000fea0003800000 */
.L_x_421:
        /* <DEDUP_REMOVED lines=12> */
.L_x_424:
[----:B------:R-:W-:Y:S05]  /*1d600*/  BSYNC B1 ;  /* 0x0000000000017941 */ /* 0x000fea0003800000 */
.L_x_423:
        /* <DEDUP_REMOVED lines=12> */
.L_x_426:
[----:B------:R-:W-:Y:S05]  /*1d6d0*/  BSYNC B1 ;  /* 0x0000000000017941 */ /* 0x000fea0003800000 */
.L_x_425:
        /* <DEDUP_REMOVED lines=12> */
.L_x_428:
[----:B------:R-:W-:Y:S05]  /*1d7a0*/  BSYNC B1 ;  /* 0x0000000000017941 */ /* 0x000fea0003800000 */
.L_x_427:
        /* <DEDUP_REMOVED lines=12> */
.L_x_430:
[----:B------:R-:W-:Y:S05]  /*1d870*/  BSYNC B1 ;  /* 0x0000000000017941 */ /* 0x000fea0003800000 */
.L_x_429:
        /* <DEDUP_REMOVED lines=12> */
.L_x_432:
[----:B------:R-:W-:Y:S05]  /*1d940*/  BSYNC B1 ;  /* 0x0000000000017941 */ /* 0x000fea0003800000 */
.L_x_431:
        /* <DEDUP_REMOVED lines=12> */
.L_x_434:
[----:B------:R-:W-:Y:S05]  /*1da10*/  BSYNC B1 ;  /* 0x0000000000017941 */ /* 0x000fea0003800000 */
.L_x_433:
        /* <DEDUP_REMOVED lines=12> */
.L_x_436:
[----:B------:R-:W-:Y:S05]  /*1dae0*/  BSYNC B1 ;  /* 0x0000000000017941 */ /* 0x000fea0003800000 */
.L_x_435:
        /* <DEDUP_REMOVED lines=12> */
.L_x_438:
[----:B------:R-:W-:Y:S05]  /*1dbb0*/  BSYNC B1 ;  /* 0x0000000000017941 */ /* 0x000fea0003800000 */
.L_x_437:
        /* <DEDUP_REMOVED lines=12> */
.L_x_440:
[----:B------:R-:W-:Y:S05]  /*1dc80*/  BSYNC B1 ;  /* 0x0000000000017941 */ /* 0x000fea0003800000 */
.L_x_439:
        /* <DEDUP_REMOVED lines=12> */
.L_x_442:
[----:B------:R-:W-:Y:S05]  /*1dd50*/  BSYNC B1 ;  /* 0x0000000000017941 */ /* 0x000fea0003800000 */
.L_x_441:
        /* <DEDUP_REMOVED lines=12> */
.L_x_444:
[----:B------:R-:W-:Y:S05]  /*1de20*/  BSYNC B1 ;  /* 0x0000000000017941 */ /* 0x000fea0003800000 */
.L_x_443:
        /* <DEDUP_REMOVED lines=12> */
.L_x_446:
[----:B------:R-:W-:Y:S05]  /*1def0*/  BSYNC B1 ;  /* 0x0000000000017941 */ /* 0x000fea0003800000 */
.L_x_445:
        /* <DEDUP_REMOVED lines=12> */
.L_x_448:
[----:B------:R-:W-:Y:S05]  /*1dfc0*/  BSYNC B1 ;  /* 0x0000000000017941 */ /* 0x000fea0003800000 */
.L_x_447:
        /* <DEDUP_REMOVED lines=12> */
.L_x_450:
[----:B------:R-:W-:Y:S05]  /*1e090*/  BSYNC B1 ;  /* 0x0000000000017941 */ /* 0x000fea0003800000 */
.L_x_449:
        /* <DEDUP_REMOVED lines=12> */
.L_x_452:
[----:B------:R-:W-:Y:S05]  /*1e160*/  BSYNC B1 ;  /* 0x0000000000017941 */ /* 0x000fea0003800000 */
.L_x_451:
        /* <DEDUP_REMOVED lines=12> */
.L_x_454:
[----:B------:R-:W-:Y:S05]  /*1e230*/  BSYNC B1 ;  /* 0x0000000000017941 */ /* 0x000fea0003800000 */
.L_x_453:
        /* <DEDUP_REMOVED lines=12> */
.L_x_456:
[----:B------:R-:W-:Y:S05]  /*1e300*/  BSYNC B1 ;  /* 0x0000000000017941 */ /* 0x000fea0003800000 */
.L_x_455:
        /* <DEDUP_REMOVED lines=12> */
.L_x_458:
[----:B------:R-:W-:Y:S05]  /*1e3d0*/  BSYNC B1 ;  /* 0x0000000000017941 */ /* 0x000fea0003800000 */
.L_x_457:
        /* <DEDUP_REMOVED lines=12> */
.L_x_460:
[----:B------:R-:W-:Y:S05]  /*1e4a0*/  BSYNC B1 ;  /* 0x0000000000017941 */ /* 0x000fea0003800000 */
.L_x_459:
        /* <DEDUP_REMOVED lines=12> */
.L_x_462:
[----:B------:R-:W-:Y:S05]  /*1e570*/  BSYNC B1 ;  /* 0x0000000000017941 */ /* 0x000fea0003800000 */
.L_x_461:
        /* <DEDUP_REMOVED lines=12> */
.L_x_464:
[----:B------:R-:W-:Y:S05]  /*1e640*/  BSYNC B1 ;  /* 0x0000000000017941 */ /* 0x000fea0003800000 */
.L_x_463:
        /* <DEDUP_REMOVED lines=12> */
.L_x_466:
[----:B------:R-:W-:Y:S05]  /*1e710*/  BSYNC B1 ;  /* 0x0000000000017941 */ /* 0x000fea0003800000 */
.L_x_465:
        /* <DEDUP_REMOVED lines=12> */
.L_x_468:
[----:B------:R-:W-:Y:S05]  /*1e7e0*/  BSYNC B1 ;  /* 0x0000000000017941 */ /* 0x000fea0003800000 */
.L_x_467:
        /* <DEDUP_REMOVED lines=12> */
.L_x_470:
[----:B------:R-:W-:Y:S05]  /*1e8b0*/  BSYNC B1 ;  /* 0x0000000000017941 */ /* 0x000fea0003800000 */
.L_x_469:
        /* <DEDUP_REMOVED lines=12> */
.L_x_472:
[----:B------:R-:W-:Y:S05]  /*1e980*/  BSYNC B1 ;  /* 0x0000000000017941 */ /* 0x000fea0003800000 */
.L_x_471:
        /* <DEDUP_REMOVED lines=12> */
.L_x_474:
[----:B------:R-:W-:Y:S05]  /*1ea50*/  BSYNC B1 ;  /* 0x0000000000017941 */ /* 0x000fea0003800000 */
.L_x_473:
        /* <DEDUP_REMOVED lines=12> */
.L_x_476:
[----:B------:R-:W-:Y:S05]  /*1eb20*/  BSYNC B1 ;  /* 0x0000000000017941 */ /* 0x000fea0003800000 */
.L_x_475:
        /* <DEDUP_REMOVED lines=12> */
.L_x_478:
[----:B------:R-:W-:Y:S05]  /*1ebf0*/  BSYNC B1 ;  /* 0x0000000000017941 */ /* 0x000fea0003800000 */
.L_x_477:
        /* <DEDUP_REMOVED lines=12> */
.L_x_480:
[----:B------:R-:W-:Y:S05]  /*1ecc0*/  BSYNC B1 ;  /* 0x0000000000017941 */ /* 0x000fea0003800000 */
.L_x_479:
        /* <DEDUP_REMOVED lines=12> */
.L_x_482:
[----:B------:R-:W-:Y:S05]  /*1ed90*/  BSYNC B1 ;  /* 0x0000000000017941 */ /* 0x000fea0003800000 */
.L_x_481:
        /* <DEDUP_REMOVED lines=12> */
.L_x_484:
[----:B------:R-:W-:Y:S05]  /*1ee60*/  BSYNC B1 ;  /* 0x0000000000017941 */ /* 0x000fea0003800000 */
.L_x_483:
        /* <DEDUP_REMOVED lines=12> */
.L_x_486:
[----:B------:R-:W-:Y:S05]  /*1ef30*/  BSYNC B1 ;  /* 0x0000000000017941 */ /* 0x000fea0003800000 */
.L_x_485:
        /* <DEDUP_REMOVED lines=12> */
.L_x_488:
[----:B------:R-:W-:Y:S05]  /*1f000*/  BSYNC B1 ;  /* 0x0000000000017941 */ /* 0x000fea0003800000 */
.L_x_487:
        /* <DEDUP_REMOVED lines=12> */
.L_x_490:
[----:B------:R-:W-:Y:S05]  /*1f0d0*/  BSYNC B1 ;  /* 0x0000000000017941 */ /* 0x000fea0003800000 */
.L_x_489:
        /* <DEDUP_REMOVED lines=12> */
.L_x_492:
[----:B------:R-:W-:Y:S05]  /*1f1a0*/  BSYNC B1 ;  /* 0x0000000000017941 */ /* 0x000fea0003800000 */
.L_x_491:
        /* <DEDUP_REMOVED lines=12> */
.L_x_494:
[----:B------:R-:W-:Y:S05]  /*1f270*/  BSYNC B1 ;  /* 0x0000000000017941 */ /* 0x000fea0003800000 */
.L_x_493:
        /* <DEDUP_REMOVED lines=12> */
.L_x_496:
[----:B------:R-:W-:Y:S05]  /*1f340*/  BSYNC B1 ;  /* 0x0000000000017941 */ /* 0x000fea0003800000 */
.L_x_495:
        /* <DEDUP_REMOVED lines=12> */
.L_x_498:
[----:B------:R-:W-:Y:S05]  /*1f410*/  BSYNC B1 ;  /* 0x0000000000017941 */ /* 0x000fea0003800000 */
.L_x_497:
        /* <DEDUP_REMOVED lines=12> */
.L_x_500:
[----:B------:R-:W-:Y:S05]  /*1f4e0*/  BSYNC B1 ;  /* 0x0000000000017941 */ /* 0x000fea0003800000 */
.L_x_499:
        /* <DEDUP_REMOVED lines=12> */
.L_x_502:
[----:B------:R-:W-:Y:S05]  /*1f5b0*/  BSYNC B1 ;  /* 0x0000000000017941 */ /* 0x000fea0003800000 */
.L_x_501:
        /* <DEDUP_REMOVED lines=12> */
.L_x_504:
[----:B------:R-:W-:Y:S05]  /*1f680*/  BSYNC B1 ;  /* 0x0000000000017941 */ /* 0x000fea0003800000 */
.L_x_503:
        /* <DEDUP_REMOVED lines=12> */
.L_x_506:
[----:B------:R-:W-:Y:S05]  /*1f750*/  BSYNC B1 ;  /* 0x0000000000017941 */ /* 0x000fea0003800000 */
.L_x_505:
        /* <DEDUP_REMOVED lines=12> */
.L_x_508:
[----:B------:R-:W-:Y:S05]  /*1f820*/  BSYNC B1 ;  /* 0x0000000000017941 */ /* 0x000fea0003800000 */
.L_x_507:
        /* <DEDUP_REMOVED lines=12> */
.L_x_510:
[----:B------:R-:W-:Y:S05]  /*1f8f0*/  BSYNC B1 ;  /* 0x0000000000017941 */ /* 0x000fea0003800000 */
.L_x_509:
        /* <DEDUP_REMOVED lines=12> */
.L_x_512:
[----:B------:R-:W-:Y:S05]  /*1f9c0*/  BSYNC B1 ;  /* 0x0000000000017941 */ /* 0x000fea0003800000 */
.L_x_511:
        /* <DEDUP_REMOVED lines=12> */
.L_x_514:
[----:B------:R-:W-:Y:S05]  /*1fa90*/  BSYNC B1 ;  /* 0x0000000000017941 */ /* 0x000fea0003800000 */
.L_x_513:
        /* <DEDUP_REMOVED lines=12> */
.L_x_516:
[----:B------:R-:W-:Y:S05]  /*1fb60*/  BSYNC B1 ;  /* 0x0000000000017941 */ /* 0x000fea0003800000 */
.L_x_515:
        /* <DEDUP_REMOVED lines=12> */
.L_x_518:
[----:B------:R-:W-:Y:S05]  /*1fc30*/  BSYNC B1 ;  /* 0x0000000000017941 */ /* 0x000fea0003800000 */
.L_x_517:
        /* <DEDUP_REMOVED lines=12> */
.L_x_520:
[----:B------:R-:W-:Y:S05]  /*1fd00*/  BSYNC B1 ;  /* 0x0000000000017941 */ /* 0x000fea0003800000 */
.L_x_519:
        /* <DEDUP_REMOVED lines=12> */
.L_x_522:
[----:B------:R-:W-:Y:S05]  /*1fdd0*/  BSYNC B1 ;  /* 0x0000000000017941 */ /* 0x000fea0003800000 */
.L_x_521:
        /* <DEDUP_REMOVED lines=12> */
.L_x_524:
[----:B------:R-:W-:Y:S05]  /*1fea0*/  BSYNC B1 ;  /* 0x0000000000017941 */ /* 0x000fea0003800000 */
.L_x_523:
        /* <DEDUP_REMOVED lines=12> */
.L_x_526:
[----:B------:R-:W-:Y:S05]  /*1ff70*/  BSYNC B1 ;  /* 0x0000000000017941 */ /* 0x000fea0003800000 */
.L_x_525:
        /* <DEDUP_REMOVED lines=12> */
.L_x_528:
[----:B------:R-:W-:Y:S05]  /*20040*/  BSYNC B1 ;  /* 0x0000000000017941 */ /* 0x000fea0003800000 */
.L_x_527:
        /* <DEDUP_REMOVED lines=12> */
.L_x_530:
[----:B------:R-:W-:Y:S05]  /*20110*/  BSYNC B1 ;  /* 0x0000000000017941 */ /* 0x000fea0003800000 */
.L_x_529:
        /* <DEDUP_REMOVED lines=12> */
.L_x_532:
[----:B------:R-:W-:Y:S05]  /*201e0*/  BSYNC B1 ;  /* 0x0000000000017941 */ /* 0x000fea0003800000 */
.L_x_531:
        /* <DEDUP_REMOVED lines=12> */
.L_x_534:
[----:B------:R-:W-:Y:S05]  /*202b0*/  BSYNC B1 ;  /* 0x0000000000017941 */ /* 0x000fea0003800000 */
.L_x_533:
        /* <DEDUP_REMOVED lines=12> */
.L_x_536:
[----:B------:R-:W-:Y:S05]  /*20380*/  BSYNC B1 ;  /* 0x0000000000017941 */ /* 0x000fea0003800000 */
.L_x_535:
        /* <DEDUP_REMOVED lines=12> */
.L_x_538:
[----:B------:R-:W-:Y:S05]  /*20450*/  BSYNC B1 ;  /* 0x0000000000017941 */ /* 0x000fea0003800000 */
.L_x_537:
        /* <DEDUP_REMOVED lines=12> */
.L_x_540:
[----:B------:R-:W-:Y:S05]  /*20520*/  BSYNC B1 ;  /* 0x0000000000017941 */ /* 0x000fea0003800000 */
.L_x_539:
        /* <DEDUP_REMOVED lines=12> */
.L_x_542:
[----:B------:R-:W-:Y:S05]  /*205f0*/  BSYNC B1 ;  /* 0x0000000000017941 */ /* 0x000fea0003800000 */
.L_x_541:
        /* <DEDUP_REMOVED lines=12> */
.L_x_544:
[----:B------:R-:W-:Y:S05]  /*206c0*/  BSYNC B1 ;  /* 0x0000000000017941 */ /* 0x000fea0003800000 */
.L_x_543:
        /* <DEDUP_REMOVED lines=12> */
.L_x_546:
[----:B------:R-:W-:Y:S05]  /*20790*/  BSYNC B1 ;  /* 0x0000000000017941 */ /* 0x000fea0003800000 */
.L_x_545:
        /* <DEDUP_REMOVED lines=12> */
.L_x_548:
[----:B------:R-:W-:Y:S05]  /*20860*/  BSYNC B1 ;  /* 0x0000000000017941 */ /* 0x000fea0003800000 */
.L_x_547:
        /* <DEDUP_REMOVED lines=12> */
.L_x_550:
[----:B------:R-:W-:Y:S05]  /*20930*/  BSYNC B1 ;  /* 0x0000000000017941 */ /* 0x000fea0003800000 */
.L_x_549:
[----:B-----5:R-:W-:Y:S01]  /*20940*/  LOP3.LUT R3, R3, 0xff, RZ, 0xc0, !PT ;  /* 0x000000ff03037812 */ /* 0x020fe200078ec0ff */
[----:B------:R-:W-:Y:S01]  /*20950*/  BSSY B1, `(.L_x_551) ;  /* 0x000000b000017945 */ /* 0x000fe20003800000 */
[----:B------:R-:W-:Y:S02]  /*20960*/  ISETP.LT.OR P1, PT, R0, 0xfa, !P1 ;  /* 0x000000fa0000780c */ /* 0x000fe40004f21670 */
[----:B------:R-:W-:Y:S02]  /*20970*/  F2FP.F16.E5M2.UNPACK_B R3, R3 ;  /* 0x00000003ff03723e */ /* 0x000fe400020004ff */
[----:B------:R-:W-:-:S03]  /*20980*/  PRMT R0, RZ, 0x7610, R0 ;  /* 0x00007610ff007816 */ /* 0x000fc60000000000 */
[----:B------:R-:W-:-:S05]  /*20990*/  HADD2.F32 R3, -RZ, R3.H0_H0 ;  /* 0x20000003ff037230 */ /* 0x000fca0000004100 */
[----:B------:R-:W-:-:S04]  /*209a0*/  FMUL R3, R3, R16 ;  /* 0x0000001003037220 */ /* 0x000fc80000400000 */
[----:B------:R-:W-:-:S05]  /*209b0*/  FFMA R3, R150, R2, R3 ;  /* 0x0000000296037223 */ /* 0x000fca0000000003 */
[----:B------:R-:W-:-:S05]  /*209c0*/  F2FP.SATFINITE.E5M2.F32.PACK_AB_MERGE_C R3, RZ, R3, RZ ;  /* 0x00000003ff03723e */ /* 0x000fca00048060ff */
[----:B------:R0:W-:Y:S01]  /*209d0*/  @!P2 STG.E.U8 desc[UR36][R4.64+0xf8], R3 ;  /* 0x0000f8030400a986 */ /* 0x0001e2000c101124 */
[----:B------:R-:W-:Y:S05]  /*209e0*/  @P1 BRA `(.L_x_552) ;  /* 0x0000000000041947 */ /* 0x000fea0003800000 */
[----:B------:R0:W5:Y:S02]  /*209f0*/  LDG.E.U8 R0, desc[UR36][R20.64+0xf9] ;  /* 0x0000f92414007981 */ /* 0x000164000c1e1100 */
.L_x_552:
[----:B------:R-:W-:Y:S05]  /*20a00*/  BSYNC B1 ;  /* 0x0000000000017941 */ /* 0x000fea0003800000 */
.L_x_551:
[----:B------:R-:W-:Y:S05]  /*20a10*/  @P1 BRA `(.L_x_553) ;  /* 0x0000004800301947 */ /* 0x000fea0003800000 */
[----:B-----5:R-:W-:-:S04]  /*20a20*/  LOP3.LUT R0, R0, 0xff, RZ, 0xc0, !PT ;  /* 0x000000ff00007812 */ /* 0x020fc800078ec0ff */
[----:B------:R-:W-:-:S05]  /*20a30*/  F2FP.F16.E5M2.UNPACK_B R0, R0 ;  /* 0x00000000ff00723e */ /* 0x000fca00020004ff */
[----:B0-----:R-:W-:-:S05]  /*20a40*/  HADD2.F32 R3, -RZ, R0.H0_H0 ;  /* 0x20000000ff037230 */ /* 0x001fca0000004100 */
[----:B------:R-:W-:-:S04]  /*20a50*/  FMUL R0, R3, R16 ;  /* 0x0000001003007220 */ /* 0x000fc80000400000 */
[----:B------:R-:W-:-:S05]  /*20a60*/  FFMA R0, R151, R2, R0 ;  /* 0x0000000297007223 */ /* 0x000fca0000000000 */
[----:B------:R-:W-:-:S05]  /*20a70*/  F2FP.SATFINITE.E5M2.F32.PACK_AB_MERGE_C R3, RZ, R0, RZ ;  /* 0x00000000ff03723e */ /* 0x000fca00048060ff */
[----:B------:R0:W-:Y:S01]  /*20a80*/  STG.E.U8 desc[UR36][R4.64+0xf9], R3 ;  /* 0x0000f90304007986 */ /* 0x0001e2000c101124 */
[----:B------:R-:W-:Y:S05]  /*20a90*/  BRA `(.L_x_553) ;  /* 0x0000004800107947 */ /* 0x000fea0003800000 */
.L_x_40:
[----:B------:R-:W2:Y:S04]  /*20aa0*/  LDL.LU R12, [R1] ;  /* 0x00000000010c7983 */ /* 0x000ea80000300800 */
[----:B------:R-:W3:Y:S04]  /*20ab0*/  LDL.LU R14, [R1+0x10] ;  /* 0x00001000010e7983 */ /* 0x000ee80000300800 */
[----:B------:R-:W4:Y:S04]  /*20ac0*/  LDL.LU R13, [R1+0x14] ;  /* 0x00001400010d7983 */ /* 0x000f280000300800 */
[----:B------:R-:W5:Y:S04]  /*20ad0*/  LDL.LU R15, [R1+0x58] ;  /* 0x00005800010f7983 */ /* 0x000f680000300800 */
        /* <DEDUP_REMOVED lines=69> */
[----:B------:R-:W5:Y:S01]  /*20f30*/  LDL.LU R172, [R1+0x1a8] ;  /* 0x0001a80001ac7983 */ /* 0x000f620000300800 */
[----:B------:R-:W-:-:S03]  /*20f40*/  ISETP.GE.AND P3, PT, R3, 0x1, PT ;  /* 0x000000010300780c */ /* 0x000fc60003f66270 */
[----:B------:R-:W5:Y:S04]  /*20f50*/  LDL.LU R171, [R1+0x1ac] ;  /* 0x0001ac0001ab7983 */ /* 0x000f680000300800 */
[----:B------:R-:W5:Y:S04]  /*20f60*/  LDL.LU R170, [R1+0x1b0] ;  /* 0x0001b00001aa7983 */ /* 0x000f680000300800 */
[----:B------:R-:W5:Y:S04]  /*20f70*/  LDL.LU R169, [R1+0x1b4] ;  /* 0x0001b40001a97983 */ /* 0x000f680000300800 */
[----:B------:R-:W5:Y:S01]  /*20f80*/  LDL.LU R168, [R1+0x1b8] ;  /* 0x0001b80001a87983 */ /* 0x000f620000300800 */
[----:B------:R-:W-:-:S03]  /*20f90*/  ISETP.LT.OR P0, PT, R0, 0x1, !P3 ;  /* 0x000000010000780c */ /* 0x000fc60005f01670 */
[----:B------:R-:W5:Y:S04]  /*20fa0*/  LDL.LU R167, [R1+0x1bc] ;  /* 0x0001bc0001a77983 */ /* 0x000f680000300800 */
[----:B------:R-:W5:Y:S04]  /*20fb0*/  LDL.LU R166, [R1+0x1c0] ;  /* 0x0001c00001a67983 */ /* 0x000f680000300800 */
[----:B------:R-:W5:Y:S01]  /*20fc0*/  LDL.LU R165, [R1+0x1c4] ;  /* 0x0001c40001a57983 */ /* 0x000f620000300800 */
[----:B--2---:R-:W-:-:S03]  /*20fd0*/  FMUL R12, R12, R2 ;  /* 0x000000020c0c7220 */ /* 0x004fc60000400000 */
[----:B------:R-:W2:Y:S04]  /*20fe0*/  LDL.LU R164, [R1+0x1c8] ;  /* 0x0001c80001a47983 */ /* 0x000ea80000300800 */
[----:B------:R-:W2:Y:S04]  /*20ff0*/  LDL.LU R163, [R1+0x1cc] ;  /* 0x0001cc0001a37983 */ /* 0x000ea80000300800 */
[----:B------:R-:W2:Y:S04]  /*21000*/  LDL.LU R162, [R1+0x1d0] ;  /* 0x0001d00001a27983 */ /* 0x000ea80000300800 */
[----:B------:R-:W2:Y:S04]  /*21010*/  LDL.LU R161, [R1+0x1d4] ;  /* 0x0001d40001a17983 */ /* 0x000ea80000300800 */
[----:B------:R-:W2:Y:S01]  /*21020*/  LDL.LU R160, [R1+0x1d8] ;  /* 0x0001d80001a07983 */ /* 0x000ea20000300800 */
[----:B------:R-:W-:-:S03]  /*21030*/  F2FP.SATFINITE.E5M2.F32.PACK_AB_MERGE_C R12, RZ, R12, RZ ;  /* 0x0000000cff0c723e */ /* 0x000fc600048060ff */
        /* <DEDUP_REMOVED lines=9> */
[----:B------:R0:W-:Y:S04]  /*210d0*/  @!P0 STG.E.U8 desc[UR36][R10.64], R12 ;  /* 0x0000000c0a008986 */ /* 0x0001e8000c101124 */
[----:B0-----:R-:W3:Y:S01]  /*210e0*/  LDL.LU R12, [R1+0x4] ;  /* 0x00000400010c7983 */ /* 0x001ee20000300800 */
[----:B------:R-:W-:Y:S01]  /*210f0*/  ISETP.LT.OR P0, PT, R0, 0x2, !P3 ;  /* 0x000000020000780c */ /* 0x000fe20005f01670 */
[----:B---3--:R-:W-:-:S05]  /*21100*/  FMUL R12, R12, R2 ;  /* 0x000000020c0c7220 */ /* 0x008fca0000400000 */
[----:B------:R-:W-:-:S07]  /*21110*/  F2FP.SATFINITE.E5M2.F32.PACK_AB_MERGE_C R12, RZ, R12, RZ ;  /* 0x0000000cff0c723e */ /* 0x000fce00048060ff */
[----:B------:R0:W-:Y:S04]  /*21120*/  @!P0 STG.E.U8 desc[UR36][R10.64+0x1], R12 ;  /* 0x0000010c0a008986 */ /* 0x0001e8000c101124 */
[----:B0-----:R-:W3:Y:S01]  /*21130*/  LDL.LU R12, [R1+0x8] ;  /* 0x00000800010c7983 */ /* 0x001ee20000300800 */
[----:B------:R-:W-:-:S04]  /*21140*/  ISETP.GE.AND P2, PT, R3, 0x9, PT ;  /* 0x000000090300780c */ /* 0x000fc80003f46270 */
[----:B------:R-:W-:Y:S01]  /*21150*/  ISETP.LT.OR P0, PT, R0, 0x1, !P2 ;  /* 0x000000010000780c */ /* 0x000fe20005701670 */
[----:B---3--:R-:W-:-:S05]  /*21160*/  FMUL R12, R12, R2 ;  /* 0x000000020c0c7220 */ /* 0x008fca0000400000 */
[----:B------:R-:W-:-:S07]  /*21170*/  F2FP.SATFINITE.E5M2.F32.PACK_AB_MERGE_C R12, RZ, R12, RZ ;  /* 0x0000000cff0c723e */ /* 0x000fce00048060ff */
[----:B------:R0:W-:Y:S04]  /*21180*/  @!P0 STG.E.U8 desc[UR36][R8.64], R12 ;  /* 0x0000000c08008986 */ /* 0x0001e8000c101124 */
[----:B0-----:R-:W3:Y:S01]  /*21190*/  LDL.LU R12, [R1+0xc] ;  /* 0x00000c00010c7983 */ /* 0x001ee20000300800 */
[C---:B------:R-:W-:Y:S02]  /*211a0*/  ISETP.LT.OR P0, PT, R0.reuse, 0x2, !P2 ;  /* 0x000000020000780c */ /* 0x040fe40005701670 */
[----:B------:R-:W-:Y:S01]  /*211b0*/  ISETP.LT.OR P1, PT, R0, 0xa, !P3 ;  /* 0x0000000a0000780c */ /* 0x000fe20005f21670 */
[-C--:B------:R-:W-:Y:S01]  /*211c0*/  FMUL R14, R14, R2.reuse ;  /* 0x000000020e0e7220 */ /* 0x080fe20000400000 */
[----:B----4-:R-:W-:-:S04]  /*211d0*/  FMUL R13, R13, R2 ;  /* 0x000000020d0d7220 */ /* 0x010fc80000400000 */
[----:B------:R-:W-:Y:S02]  /*211e0*/  F2FP.SATFINITE.E5M2.F32.PACK_AB_MERGE_C R14, RZ, R14, RZ ;  /* 0x0000000eff0e723e */ /* 0x000fe400048060ff */
[----:B------:R-:W-:Y:S01]  /*211f0*/  F2FP.SATFINITE.E5M2.F32.PACK_AB_MERGE_C R13, RZ, R13, RZ ;  /* 0x0000000dff0d723e */ /* 0x000fe200048060ff */
[----:B---3--:R-:W-:-:S05]  /*21200*/  FMUL R12, R12, R2 ;  /* 0x000000020c0c7220 */ /* 0x008fca0000400000 */
[----:B------:R-:W-:-:S05]  /*21210*/  F2FP.SATFINITE.E5M2.F32.PACK_AB_MERGE_C R12, RZ, R12, RZ ;  /* 0x0000000cff0c723e */ /* 0x000fca00048060ff */
[----:B------:R0:W-:Y:S01]  /*21220*/  @!P0 STG.E.U8 desc[UR36][R8.64+0x1], R12 ;  /* 0x0000010c08008986 */ /* 0x0001e2000c101124 */
[----:B------:R-:W-:-:S03]  /*21230*/  ISETP.LT.OR P0, PT, R0, 0x9, !P3 ;  /* 0x000000090000780c */ /* 0x000fc60005f01670 */
[----:B0-----:R-:W3:Y:S01]  /*21240*/  LDL.LU R12, [R1+0x18] ;  /* 0x00001800010c7983 */ /* 0x001ee20000300800 */
[----:B------:R-:W-:-:S09]  /*21250*/  ISETP.LT.OR P4, PT, R0, 0x9, !P2 ;  /* 0x000000090000780c */ /* 0x000fd20005781670 */
[----:B------:R0:W-:Y:S04]  /*21260*/  @!P0 STG.E.U8 desc[UR36][R10.64+0x8], R14 ;  /* 0x0000080e0a008986 */ /* 0x0001e8000c101124 */
[----:B------:R1:W-:Y:S04]  /*21270*/  @!P1 STG.E.U8 desc[UR36][R10.64+0x9], R13 ;  /* 0x0000090d0a009986 */ /* 0x0003e8000c101124 */
[----:B0-----:R-:W4:Y:S04]  /*21280*/  LDL.LU R14, [R1+0x1c] ;  /* 0x00001c00010e7983 */ /* 0x001f280000300800 */
[----:B-1----:R-:W5:Y:S01]  /*21290*/  LDL.LU R13, [R1+0x20] ;  /* 0x00002000010d7983 */ /* 0x002f620000300800 */
[----:B------:R-:W-:-:S02]  /*212a0*/  ISETP.LT.OR P0, PT, R0, 0xa, !P2 ;  /* 0x0000000a0000780c */ /* 0x000fc40005701670 */
[----:B------:R-:W-:Y:S01]  /*212b0*/  ISETP.LT.OR P1, PT, R0, 0x11, !P3 ;  /* 0x000000110000780c */ /* 0x000fe20005f21670 */
[----:B---3--:R-:W-:-:S05]  /*212c0*/  FMUL R12, R12, R2 ;  /* 0x000000020c0c7220 */ /* 0x008fca0000400000 */
[----:B------:R-:W-:-:S05]  /*212d0*/  F2FP.SATFINITE.E5M2.F32.PACK_AB_MERGE_C R12, RZ, R12, RZ ;  /* 0x0000000cff0c723e */ /* 0x000fca00048060ff */
[----:B------:R0:W-:Y:S01]  /*212e0*/  @!P4 STG.E.U8 desc[UR36][R8.64+0x8], R12 ;  /* 0x0000080c0800c986 */ /* 0x0001e2000c101124 */
[-C--:B----4-:R-:W-:Y:S01]  /*212f0*/  FMUL R14, R14, R2.reuse ;  /* 0x000000020e0e7220 */ /* 0x090fe20000400000 */
[----:B-----5:R-:W-:Y:S02]  /*21300*/  FMUL R13, R13, R2 ;  /* 0x000000020d0d7220 */ /* 0x020fe40000400000 */
[----:B0-----:R-:W3:Y:S02]  /*21310*/  LDL.LU R12, [R1+0x24] ;  /* 0x00002400010c7983 */ /* 0x001ee40000300800 */
[----:B------:R-:W-:Y:S02]  /*21320*/  F2FP.SATFINITE.E5M2.F32.PACK_AB_MERGE_C R14, RZ, R14, RZ ;  /* 0x0000000eff0e723e */ /* 0x000fe400048060ff */
[----:B------:R-:W-:-:S03]  /*21330*/  F2FP.SATFINITE.E5M2.F32.PACK_AB_MERGE_C R13, RZ, R13, RZ ;  /* 0x0000000dff0d723e */ /* 0x000fc600048060ff */
[----:B------:R0:W-:Y:S04]  /*21340*/  @!P0 STG.E.U8 desc[UR36][R8.64+0x9], R14 ;  /* 0x0000090e08008986 */ /* 0x0001e8000c101124 */
[----:B------:R1:W-:Y:S04]  /*21350*/  @!P1 STG.E.U8 desc[UR36][R10.64+0x10], R13 ;  /* 0x0000100d0a009986 */ /* 0x0003e8000c101124 */
[----:B0-----:R-:W4:Y:S04]  /*21360*/  LDL.LU R14, [R1+0x28] ;  /* 0x00002800010e7983 */ /* 0x001f280000300800 */
[----:B-1----:R-:W5:Y:S01]  /*21370*/  LDL.LU R13, [R1+0x2c] ;  /* 0x00002c00010d7983 */ /* 0x002f620000300800 */
[----:B------:R-:W-:-:S02]  /*21380*/  ISETP.LT.OR P4, PT, R0, 0x12, !P3 ;  /* 0x000000120000780c */ /* 0x000fc40005f81670 */
[C---:B------:R-:W-:Y:S02]  /*21390*/  ISETP.LT.OR P0, PT, R0.reuse, 0x11, !P2 ;  /* 0x000000110000780c */ /* 0x040fe40005701670 */
        /* <DEDUP_REMOVED lines=48> */
[-C--:B-----5:R-:W-:Y:S01]  /*216a0*/  FMUL R13, R13, R2.reuse ;  /* 0x000000020d0d7220 */ /* 0x0a0fe20000400000 */
[----:B----4-:R-:W-:-:S04]  /*216b0*/  FMUL R12, R14, R2 ;  /* 0x000000020e0c7220 */ /* 0x010fc80000400000 */
[----:B------:R-:W-:Y:S02]  /*216c0*/  F2FP.SATFINITE.E5M2.F32.PACK_AB_MERGE_C R14, RZ, R13, RZ ;  /* 0x0000000dff0e723e */ /* 0x000fe400048060ff */
[----:B------:R-:W-:Y:S02]  /*216d0*/  F2FP.SATFINITE.E5M2.F32.PACK_AB_MERGE_C R13, RZ, R12, RZ ;  /* 0x0000000cff0d723e */ /* 0x000fe400048060ff */
[----:B------:R-:W3:Y:S04]  /*216e0*/  LDL.LU R12, [R1+0x54] ;  /* 0x00005400010c7983 */ /* 0x000ee80000300800 */
[----:B------:R0:W-:Y:S04]  /*216f0*/  @!P0 STG.E.U8 desc[UR36][R8.64+0x21], R14 ;  /* 0x0000210e08008986 */ /* 0x0001e8000c101124 */
[----:B0-----:R-:W4:Y:S01]  /*21700*/  LDL.LU R14, [R1+0x5c] ;  /* 0x00005c00010e7983 */ /* 0x001f220000300800 */
[----:B------:R-:W-:-:S02]  /*21710*/  ISETP.LT.OR P1, PT, R0, 0x29, !P3 ;  /* 0x000000290000780c */ /* 0x000fc40005f21670 */
[C---:B------:R-:W-:Y:S02]  /*21720*/  ISETP.LT.OR P0, PT, R0.reuse, 0x2a, !P3 ;  /* 0x0000002a0000780c */ /* 0x040fe40005f01670 */
[C---:B------:R-:W-:Y:S01]  /*21730*/  ISETP.LT.OR P4, PT, R0.reuse, 0x2a, !P2 ;  /* 0x0000002a0000780c */ /* 0x040fe20005781670 */
[----:B------:R-:W-:Y:S01]  /*21740*/  FMUL R15, R15, R2 ;  /* 0x000000020f0f7220 */ /* 0x000fe20000400000 */
[----:B------:R-:W-:-:S07]  /*21750*/  ISETP.LT.OR P5, PT, R0, 0x31, !P3 ;  /* 0x000000310000780c */ /* 0x000fce0005fa1670 */
[----:B------:R0:W-:Y:S01]  /*21760*/  @!P1 STG.E.U8 desc[UR36][R10.64+0x28], R13 ;  /* 0x0000280d0a009986 */ /* 0x0001e2000c101124 */
[----:B------:R-:W-:Y:S02]  /*21770*/  ISETP.LT.OR P1, PT, R0, 0x29, !P2 ;  /* 0x000000290000780c */ /* 0x000fe40005721670 */
[----:B------:R-:W-:Y:S01]  /*21780*/  F2FP.SATFINITE.E5M2.F32.PACK_AB_MERGE_C R15, RZ, R15, RZ ;  /* 0x0000000fff0f723e */ /* 0x000fe200048060ff */
[----:B0-----:R-:W-:-:S05]  /*21790*/  FMUL R13, R17, R2 ;  /* 0x00000002110d7220 */ /* 0x001fca0000400000 */
[----:B------:R-:W-:Y:S01]  /*217a0*/  F2FP.SATFINITE.E5M2.F32.PACK_AB_MERGE_C R13, RZ, R13, RZ ;  /* 0x0000000dff0d723e */ /* 0x000fe200048060ff */
[----:B---3--:R-:W-:-:S05]  /*217b0*/  FMUL R12, R12, R2 ;  /* 0x000000020c0c7220 */ /* 0x008fca0000400000 */
[----:B------:R-:W-:Y:S02]  /*217c0*/  F2FP.SATFINITE.E5M2.F32.PACK_AB_MERGE_C R17, RZ, R12, RZ ;  /* 0x0000000cff11723e */ /* 0x000fe400048060ff */
[----:B------:R-:W3:Y:S01]  /*217d0*/  LDL.LU R12, [R1+0x64] ;  /* 0x00006400010c7983 */ /* 0x000ee20000300800 */
[----:B----4-:R-:W-:-:S03]  /*217e0*/  FMUL R14, R14, R2 ;  /* 0x000000020e0e7220 */ /* 0x010fc60000400000 */
[----:B------:R0:W-:Y:S02]  /*217f0*/  @!P0 STG.E.U8 desc[UR36][R10.64+0x29], R17 ;  /* 0x000029110a008986 */ /* 0x0001e4000c101124 */
[----:B------:R-:W-:Y:S02]  /*21800*/  F2FP.SATFINITE.E5M2.F32.PACK_AB_MERGE_C R14, RZ, R14, RZ ;  /* 0x0000000eff0e723e */ /* 0x000fe400048060ff */
[----:B------:R1:W-:Y:S04]  /*21810*/  @!P1 STG.E.U8 desc[UR36][R8.64+0x28], R15 ;  /* 0x0000280f08009986 */ /* 0x0003e8000c101124 */
[----:B------:R4:W-:Y:S04]  /*21820*/  @!P4 STG.E.U8 desc[UR36][R8.64+0x29], R14 ;  /* 0x0000290e0800c986 */ /* 0x0009e8000c101124 */
[----:B0-----:R-:W5:Y:S04]  /*21830*/  LDL.LU R17, [R1+0x74] ;  /* 0x0000740001117983 */ /* 0x001f680000300800 */
[----:B-1----:R-:W2:Y:S04]  /*21840*/  LDL.LU R15, [R1+0x68] ;  /* 0x00006800010f7983 */ /* 0x002ea80000300800 */
[----:B----4-:R-:W4:Y:S04]  /*21850*/  LDL.LU R14, [R1+0x70] ;  /* 0x00007000010e7983 */ /* 0x010f280000300800 */
[----:B------:R0:W-:Y:S04]  /*21860*/  @!P5 STG.E.U8 desc[UR36][R10.64+0x30], R13 ;  /* 0x0000300d0a00d986 */ /* 0x0001e8000c101124 */
[----:B0-----:R-:W5:Y:S01]  /*21870*/  LDL.LU R13, [R1+0x6c] ;  /* 0x00006c00010d7983 */ /* 0x001f620000300800 */
[----:B------:R-:W-:-:S02]  /*21880*/  ISETP.LT.OR P6, PT, R0, 0x32, !P3 ;  /* 0x000000320000780c */ /* 0x000fc40005fc1670 */
[C---:B------:R-:W-:Y:S02]  /*21890*/  ISETP.LT.OR P1, PT, R0.reuse, 0x31, !P2 ;  /* 0x000000310000780c */ /* 0x040fe40005721670 */
[C---:B------:R-:W-:Y:S02]  /*218a0*/  ISETP.LT.OR P4, PT, R0.reuse, 0x32, !P2 ;  /* 0x000000320000780c */ /* 0x040fe40005781670 */
[----:B------:R-:W-:Y:S01]  /*218b0*/  ISETP.LT.OR P5, PT, R0, 0x39, !P3 ;  /* 0x000000390000780c */ /* 0x000fe20005fa1670 */
[----:B---3--:R-:W-:-:S05]  /*218c0*/  FMUL R12, R12, R2 ;  /* 0x000000020c0c7220 */ /* 0x008fca0000400000 */
[----:B------:R-:W-:-:S05]  /*218d0*/  F2FP.SATFINITE.E5M2.F32.PACK_AB_MERGE_C R12, RZ, R12, RZ ;  /* 0x0000000cff0c723e */ /* 0x000fca00048060ff */
[----:B------:R5:W-:Y:S01]  /*218e0*/  @!P6 STG.E.U8 desc[UR36][R10.64+0x31], R12 ;  /* 0x0000310c0a00e986 */ /* 0x000be2000c101124 */
[----:B------:R-:W-:Y:S01]  /*218f0*/  ISETP.LT.OR P6, PT, R0, 0x3a, !P3 ;  /* 0x0000003a0000780c */ /* 0x000fe20005fc1670 */
[-C--:B--2---:R-:W-:Y:S01]  /*21900*/  FMUL R15, R15, R2.reuse ;  /* 0x000000020f0f7220 */ /* 0x084fe20000400000 */
[----:B----4-:R-:W-:-:S05]  /*21910*/  FMUL R14, R14, R2 ;  /* 0x000000020e0e7220 */ /* 0x010fca0000400000 */
[----:B------:R-:W-:Y:S01]  /*21920*/  F2FP.SATFINITE.E5M2.F32.PACK_AB_MERGE_C R14, RZ, R14, RZ ;  /* 0x0000000eff0e723e */ /* 0x000fe200048060ff */
[-C--:B-----5:R-:W-:Y:S01]  /*21930*/  FMUL R12, R13, R2.reuse ;  /* 0x000000020d0c7220 */ /* 0x0a0fe20000400000 */
[----:B------:R-:W-:Y:S01]  /*21940*/  FMUL R13, R17, R2 ;  /* 0x00000002110d7220 */ /* 0x000fe20000400000 */
[----:B------:R-:W-:-:S03]  /*21950*/  F2FP.SATFINITE.E5M2.F32.PACK_AB_MERGE_C R17, RZ, R15, RZ ;  /* 0x0000000fff11723e */ /* 0x000fc600048060ff */
[----:B------:R-:W-:Y:S02]  /*21960*/  F2FP.SATFINITE.E5M2.F32.PACK_AB_MERGE_C R15, RZ, R12, RZ ;  /* 0x0000000cff0f723e */ /* 0x000fe400048060ff */
[----:B------:R-:W2:Y:S01]  /*21970*/  LDL.LU R12, [R1+0x78] ;  /* 0x00007800010c7983 */ /* 0x000ea20000300800 */
[----:B------:R-:W-:-:S03]  /*21980*/  F2FP.SATFINITE.E5M2.F32.PACK_AB_MERGE_C R13, RZ, R13, RZ ;  /* 0x0000000dff0d723e */ /* 0x000fc600048060ff */
[----:B------:R0:W-:Y:S04]  /*21990*/  @!P1 STG.E.U8 desc[UR36][R8.64+0x30], R17 ;  /* 0x0000301108009986 */ /* 0x0001e8000c101124 */
[----:B------:R1:W-:Y:S04]  /*219a0*/  @!P4 STG.E.U8 desc[UR36][R8.64+0x31], R15 ;  /* 0x0000310f0800c986 */ /* 0x0003e8000c101124 */
[----:B------:R3:W-:Y:S04]  /*219b0*/  @!P5 STG.E.U8 desc[UR36][R10.64+0x38], R14 ;  /* 0x0000380e0a00d986 */ /* 0x0007e8000c101124 */
[----:B0-----:R-:W4:Y:S04]  /*219c0*/  LDL.LU R17, [R1+0x88] ;  /* 0x0000880001117983 */ /* 0x001f280000300800 */
[----:B-1----:R-:W5:Y:S04]  /*219d0*/  LDL.LU R15, [R1+0x80] ;  /* 0x00008000010f7983 */ /* 0x002f680000300800 */
[----:B---3--:R-:W3:Y:S04]  /*219e0*/  LDL.LU R14, [R1+0x7c] ;  /* 0x00007c00010e7983 */ /* 0x008ee80000300800 */
[----:B------:R0:W-:Y:S04]  /*219f0*/  @!P6 STG.E.U8 desc[UR36][R10.64+0x39], R13 ;  /* 0x0000390d0a00e986 */ /* 0x0001e8000c101124 */
[----:B0-----:R-:W4:Y:S01]  /*21a00*/  LDL.LU R13, [R1+0x84] ;  /* 0x00008400010d7983 */ /* 0x001f220000300800 */
[----:B------:R-:W-:Y:S01]  /*21a10*/  ISETP.LT.OR P0, PT, R0, 0x39, !P2 ;  /* 0x000000390000780c */ /* 0x000fe20005701670 */
[----:B--2---:R-:W-:-:S05]  /*21a20*/  FMUL R12, R12, R2 ;  /* 0x000000020c0c7220 */ /* 0x004fca0000400000 */
[----:B------:R-:W-:-:S07]  /*21a30*/  F2FP.SATFINITE.E5M2.F32.PACK_AB_MERGE_C R12, RZ, R12, RZ ;  /* 0x0000000cff0c723e */ /* 0x000fce00048060ff */
[----:B------:R4:W-:Y:S01]  /*21a40*/  @!P0 STG.E.U8 desc[UR36][R8.64+0x38], R12 ;  /* 0x0000380c08008986 */ /* 0x0009e2000c101124 */
[-C--:B---3--:R-:W-:Y:S01]  /*21a50*/  FMUL R14, R14, R2.reuse ;  /* 0x000000020e0e7220 */ /* 0x088fe20000400000 */
[-C--:B----4-:R-:W-:Y:S01]  /*21a60*/  FMUL R12, R13, R2.reuse ;  /* 0x000000020d0c7220 */ /* 0x090fe20000400000 */
[----:B------:R-:W-:-:S03]  /*21a70*/  FMUL R13, R17, R2 ;  /* 0x00000002110d7220 */ /* 0x000fc60000400000 */
[----:B------:R-:W-:Y:S02]  /*21a80*/  F2FP.SATFINITE.E5M2.F32.PACK_AB_MERGE_C R17, RZ, R14, RZ ;  /* 0x0000000eff11723e */ /* 0x000fe400048060ff */
[----:B------:R-:W2:Y:S01]  /*21a90*/  LDL.LU R14, [R1+0x8c] ;  /* 0x00008c00010e7983 */ /* 0x000ea20000300800 */
[C---:B------:R-:W-:Y:S02]  /*21aa0*/  ISETP.LT.OR P1, PT, R0.reuse, 0x3a, !P2 ;  /* 0x0000003a0000780c */ /* 0x040fe40005721670 */
[C---:B------:R-:W-:Y:S02]  /*21ab0*/  ISETP.LT.OR P0, PT, R0.reuse, 0x41, !P3 ;  /* 0x000000410000780c */ /* 0x040fe40005f01670 */
[C---:B------:R-:W-:Y:S02]  /*21ac0*/  ISETP.LT.OR P4, PT, R0.reuse, 0x42, !P3 ;  /* 0x000000420000780c */ /* 0x040fe40005f81670 */
[----:B------:R-:W-:Y:S01]  /*21ad0*/  ISETP.LT.OR P6, PT, R0, 0x42, !P2 ;  /* 0x000000420000780c */ /* 0x000fe200057c1670 */
[----:B-----5:R-:W-:Y:S01]  /*21ae0*/  FMUL R15, R15, R2 ;  /* 0x000000020f0f7220 */ /* 0x020fe20000400000 */
[----:B------:R-:W-:-:S05]  /*21af0*/  F2FP.SATFINITE.E5M2.F32.PACK_AB_MERGE_C R12, RZ, R12, RZ ;  /* 0x0000000cff0c723e */ /* 0x000fca00048060ff */
[----:B------:R0:W-:Y:S01]  /*21b00*/  @!P1 STG.E.U8 desc[UR36][R8.64+0x39], R17 ;  /* 0x0000391108009986 */ /* 0x0001e2000c101124 */
[----:B------:R-:W-:-:S03]  /*21b10*/  F2FP.SATFINITE.E5M2.F32.PACK_AB_MERGE_C R15, RZ, R15, RZ ;  /* 0x0000000fff0f723e */ /* 0x000fc600048060ff */
[----:B------:R-:W-:Y:S04]  /*21b20*/  @!P4 STG.E.U8 desc[UR36][R10.64+0x41], R12 ;  /* 0x0000410c0a00c986 */ /* 0x000fe8000c101124 */
[----:B0-----:R-:W3:Y:S04]  /*21b30*/  LDL.LU R17, [R1+0x98] ;  /* 0x0000980001117983 */ /* 0x001ee80000300800 */
[----:B------:R-:W-:Y:S01]  /*21b40*/  @!P0 STG.E.U8 desc[UR36][R10.64+0x40], R15 ;  /* 0x0000400f0a008986 */ /* 0x000fe2000c101124 */
[----:B--2---:R-:W-:-:S05]  /*21b50*/  FMUL R14, R14, R2 ;  /* 0x000000020e0e7220 */ /* 0x004fca0000400000 */
[----:B------:R-:W-:-:S05]  /*21b60*/  F2FP.SATFINITE.E5M2.F32.PACK_AB_MERGE_C R14, RZ, R14, RZ ;  /* 0x0000000eff0e723e */ /* 0x000fca00048060ff */
[----:B------:R0:W-:Y:S04]  /*21b70*/  @!P6 STG.E.U8 desc[UR36][R8.64+0x41], R14 ;  /* 0x0000410e0800e986 */ /* 0x0001e8000c101124 */
[----:B0-----:R-:W2:Y:S01]  /*21b80*/  LDL.LU R14, [R1+0xa4] ;  /* 0x0000a400010e7983 */ /* 0x001ea20000300800 */
[C---:B------:R-:W-:Y:S02]  /*21b90*/  ISETP.LT.OR P5, PT, R0.reuse, 0x41, !P2 ;  /* 0x000000410000780c */ /* 0x040fe400057a1670 */
[----:B------:R-:W-:Y:S02]  /*21ba0*/  F2FP.SATFINITE.E5M2.F32.PACK_AB_MERGE_C R13, RZ, R13, RZ ;  /* 0x0000000dff0d723e */ /* 0x000fe400048060ff */
[C---:B------:R-:W-:Y:S02]  /*21bb0*/  ISETP.LT.OR P1, PT, R0.reuse, 0x49, !P3 ;  /* 0x000000490000780c */ /* 0x040fe40005f21670 */
[----:B------:R-:W-:-:S02]  /*21bc0*/  ISETP.LT.OR P4, PT, R0, 0x4a, !P3 ;  /* 0x0000004a0000780c */ /* 0x000fc40005f81670 */
[----:B------:R-:W-:Y:S01]  /*21bd0*/  ISETP.LT.OR P6, PT, R0, 0x4a, !P2 ;  /* 0x0000004a0000780c */ /* 0x000fe200057c1670 */
[----:B------:R-:W-:Y:S01]  /*21be0*/  FMUL R18, R18, R2 ;  /* 0x0000000212127220 */ /* 0x000fe20000400000 */
[----:B------:R-:W-:-:S03]  /*21bf0*/  ISETP.LT.OR P0, PT, R0, 0x51, !P3 ;  /* 0x000000510000780c */ /* 0x000fc60005f01670 */
[----:B------:R0:W-:Y:S01]  /*21c00*/  @!P5 STG.E.U8 desc[UR36][R8.64+0x40], R13 ;  /* 0x0000400d0800d986 */ /* 0x0001e2000c101124 */
[----:B------:R-:W-:Y:S01]  /*21c10*/  ISETP.LT.OR P5, PT, R0, 0x49, !P2 ;  /* 0x000000490000780c */ /* 0x000fe200057a1670 */
[-C--:B------:R-:W-:Y:S01]  /*21c20*/  FMUL R19, R19, R2.reuse ;  /* 0x0000000213137220 */ /* 0x080fe20000400000 */
[-C--:B---3--:R-:W-:Y:S01]  /*21c30*/  FMUL R17, R17, R2.reuse ;  /* 0x0000000211117220 */ /* 0x088fe20000400000 */
[-C--:B------:R-:W-:Y:S01]  /*21c40*/  FMUL R15, R23, R2.reuse ;  /* 0x00000002170f7220 */ /* 0x080fe20000400000 */
[----:B------:R-:W-:Y:S02]  /*21c50*/  FMUL R12, R21, R2 ;  /* 0x00000002150c7220 */ /* 0x000fe40000400000 */
[----:B------:R-:W-:Y:S02]  /*21c60*/  F2FP.SATFINITE.E5M2.F32.PACK_AB_MERGE_C R19, RZ, R19, RZ ;  /* 0x00000013ff13723e */ /* 0x000fe400048060ff */
[----:B------:R-:W-:Y:S02]  /*21c70*/  F2FP.SATFINITE.E5M2.F32.PACK_AB_MERGE_C R17, RZ, R17, RZ ;  /* 0x00000011ff11723e */ /* 0x000fe400048060ff */
[----:B------:R-:W-:-:S02]  /*21c80*/  F2FP.SATFINITE.E5M2.F32.PACK_AB_MERGE_C R21, RZ, R15, RZ ;  /* 0x0000000fff15723e */ /* 0x000fc400048060ff */
[----:B0-----:R-:W-:Y:S02]  /*21c90*/  F2FP.SATFINITE.E5M2.F32.PACK_AB_MERGE_C R13, RZ, R18, RZ ;  /* 0x00000012ff0d723e */ /* 0x001fe400048060ff */
[----:B------:R-:W-:Y:S01]  /*21ca0*/  F2FP.SATFINITE.E5M2.F32.PACK_AB_MERGE_C R23, RZ, R12, RZ ;  /* 0x0000000cff17723e */ /* 0x000fe200048060ff */
[----:B------:R-:W-:Y:S01]  /*21cb0*/  @!P4 STG.E.U8 desc[UR36][R10.64+0x49], R19 ;  /* 0x000049130a00c986 */ /* 0x000fe2000c101124 */
[----:B------:R-:W-:-:S03]  /*21cc0*/  ISETP.LT.OR P4, PT, R0, 0x52, !P2 ;  /* 0x000000520000780c */ /* 0x000fc60005781670 */
[----:B------:R0:W-:Y:S01]  /*21cd0*/  @!P1 STG.E.U8 desc[UR36][R10.64+0x48], R13 ;  /* 0x0000480d0a009986 */ /* 0x0001e2000c101124 */
[----:B------:R-:W-:-:S03]  /*21ce0*/  ISETP.LT.OR P1, PT, R0, 0x52, !P3 ;  /* 0x000000520000780c */ /* 0x000fc60005f21670 */
[----:B------:R-:W-:Y:S01]  /*21cf0*/  @!P5 STG.E.U8 desc[UR36][R8.64+0x48], R17 ;  /* 0x000048110800d986 */ /* 0x000fe2000c101124 */
[----:B------:R-:W-:-:S03]  /*21d00*/  ISETP.LT.OR P5, PT, R0, 0x59, !P3 ;  /* 0x000000590000780c */ /* 0x000fc60005fa1670 */
[----:B------:R1:W-:Y:S01]  /*21d10*/  @!P6 STG.E.U8 desc[UR36][R8.64+0x49], R21 ;  /* 0x000049150800e986 */ /* 0x0003e2000c101124 */
[----:B------:R-:W-:-:S03]  /*21d20*/  ISETP.LT.OR P6, PT, R0, 0x5a, !P3 ;  /* 0x0000005a0000780c */ /* 0x000fc60005fc1670 */
[----:B------:R3:W-:Y:S01]  /*21d30*/  @!P0 STG.E.U8 desc[UR36][R10.64+0x50], R23 ;  /* 0x000050170a008986 */ /* 0x0007e2000c101124 */
[----:B------:R-:W-:Y:S01]  /*21d40*/  ISETP.LT.OR P0, PT, R0, 0x51, !P2 ;  /* 0x000000510000780c */ /* 0x000fe20005701670 */
[-C--:B0-----:R-:W-:Y:S01]  /*21d50*/  FMUL R13, R234, R2.reuse ;  /* 0x00000002ea0d7220 */ /* 0x081fe20000400000 */
[----:B------:R-:W-:-:S04]  /*21d60*/  FMUL R15, R233, R2 ;  /* 0x00000002e90f7220 */ /* 0x000fc80000400000 */
[----:B-1----:R-:W-:Y:S02]  /*21d70*/  F2FP.SATFINITE.E5M2.F32.PACK_AB_MERGE_C R21, RZ, R13, RZ ;  /* 0x0000000dff15723e */ /* 0x002fe400048060ff */
[----:B---3--:R-:W-:Y:S01]  /*21d80*/  F2FP.SATFINITE.E5M2.F32.PACK_AB_MERGE_C R23, RZ, R15, RZ ;  /* 0x0000000fff17723e */ /* 0x008fe200048060ff */
[-C--:B------:R-:W-:Y:S01]  /*21d90*/  FMUL R13, R231, R2.reuse ;  /* 0x00000002e70d7220 */ /* 0x080fe20000400000 */
[-C--:B------:R-:W-:Y:S01]  /*21da0*/  FMUL R15, R229, R2.reuse ;  /* 0x00000002e50f7220 */ /* 0x080fe20000400000 */
[-C--:B--2---:R-:W-:Y:S01]  /*21db0*/  FMUL R12, R14, R2.reuse ;  /* 0x000000020e0c7220 */ /* 0x084fe20000400000 */
[----:B------:R-:W-:-:S04]  /*21dc0*/  FMUL R14, R235, R2 ;  /* 0x00000002eb0e7220 */ /* 0x000fc80000400000 */
[----:B------:R-:W-:Y:S01]  /*21dd0*/  F2FP.SATFINITE.E5M2.F32.PACK_AB_MERGE_C R17, RZ, R12, RZ ;  /* 0x0000000cff11723e */ /* 0x000fe200048060ff */
[----:B------:R-:W-:Y:S01]  /*21de0*/  FMUL R12, R153, R2 ;  /* 0x00000002990c7220 */ /* 0x000fe20000400000 */
[----:B------:R-:W-:-:S04]  /*21df0*/  F2FP.SATFINITE.E5M2.F32.PACK_AB_MERGE_C R19, RZ, R14, RZ ;  /* 0x0000000eff13723e */ /* 0x000fc800048060ff */
[----:B------:R-:W-:Y:S01]  /*21e00*/  F2FP.SATFINITE.E5M2.F32.PACK_AB_MERGE_C R153, RZ, R12, RZ ;  /* 0x0000000cff99723e */ /* 0x000fe200048060ff */
[----:B------:R0:W-:Y:S01]  /*21e10*/  @!P1 STG.E.U8 desc[UR36][R10.64+0x51], R17 ;  /* 0x000051110a009986 */ /* 0x0001e2000c101124 */
[----:B------:R-:W-:Y:S01]  /*21e20*/  FMUL R12, R232, R2 ;  /* 0x00000002e80c7220 */ /* 0x000fe20000400000 */
[C---:B------:R-:W-:Y:S02]  /*21e30*/  ISETP.LT.OR P1, PT, R0.reuse, 0x59, !P2 ;  /* 0x000000590000780c */ /* 0x040fe40005721670 */
[----:B------:R1:W-:Y:S01]  /*21e40*/  @!P0 STG.E.U8 desc[UR36][R8.64+0x50], R19 ;  /* 0x0000501308008986 */ /* 0x0003e2000c101124 */
[----:B------:R-:W-:-:S03]  /*21e50*/  ISETP.LT.OR P0, PT, R0, 0x61, !P2 ;  /* 0x000000610000780c */ /* 0x000fc60005701670 */
[----:B------:R2:W-:Y:S01]  /*21e60*/  @!P4 STG.E.U8 desc[UR36][R8.64+0x51], R21 ;  /* 0x000051150800c986 */ /* 0x0005e2000c101124 */
[----:B------:R-:W-:-:S03]  /*21e70*/  ISETP.LT.OR P4, PT, R0, 0x5a, !P2 ;  /* 0x0000005a0000780c */ /* 0x000fc60005781670 */
[----:B------:R3:W-:Y:S01]  /*21e80*/  @!P5 STG.E.U8 desc[UR36][R10.64+0x58], R23 ;  /* 0x000058170a00d986 */ /* 0x0007e2000c101124 */
[----:B------:R-:W-:-:S03]  /*21e90*/  ISETP.LT.OR P5, PT, R0, 0x61, !P3 ;  /* 0x000000610000780c */ /* 0x000fc60005fa1670 */
[----:B------:R4:W-:Y:S01]  /*21ea0*/  @!P6 STG.E.U8 desc[UR36][R10.64+0x59], R153 ;  /* 0x000059990a00e986 */ /* 0x0009e2000c101124 */
[----:B------:R-:W-:Y:S01]  /*21eb0*/  ISETP.LT.OR P6, PT, R0, 0x62, !P3 ;  /* 0x000000620000780c */ /* 0x000fe20005fc1670 */
[----:B------:R-:W-:Y:S01]  /*21ec0*/  FMUL R14, R230, R2 ;  /* 0x00000002e60e7220 */ /* 0x000fe20000400000 */
[----:B0-----:R-:W-:Y:S01]  /*21ed0*/  F2FP.SATFINITE.E5M2.F32.PACK_AB_MERGE_C R17, RZ, R12, RZ ;  /* 0x0000000cff11723e */ /* 0x001fe200048060ff */
[----:B------:R-:W-:Y:S01]  /*21ee0*/  FMUL R12, R228, R2 ;  /* 0x00000002e40c7220 */ /* 0x000fe20000400000 */
[----:B-1----:R-:W-:Y:S02]  /*21ef0*/  F2FP.SATFINITE.E5M2.F32.PACK_AB_MERGE_C R19, RZ, R13, RZ ;  /* 0x0000000dff13723e */ /* 0x002fe400048060ff */
[----:B--2---:R-:W-:Y:S02]  /*21f00*/  F2FP.SATFINITE.E5M2.F32.PACK_AB_MERGE_C R21, RZ, R14, RZ ;  /* 0x0000000eff15723e */ /* 0x004fe400048060ff */
[----:B---3--:R-:W-:Y:S02]  /*21f10*/  F2FP.SATFINITE.E5M2.F32.PACK_AB_MERGE_C R23, RZ, R15, RZ ;  /* 0x0000000fff17723e */ /* 0x008fe400048060ff */
[----:B----4-:R-:W-:Y:S01]  /*21f20*/  F2FP.SATFINITE.E5M2.F32.PACK_AB_MERGE_C R153, RZ, R12, RZ ;  /* 0x0000000cff99723e */ /* 0x010fe200048060ff */
[----:B------:R0:W-:Y:S01]  /*21f30*/  @!P1 STG.E.U8 desc[UR36][R8.64+0x58], R17 ;  /* 0x0000581108009986 */ /* 0x0001e2000c101124 */
[----:B------:R-:W-:Y:S01]  /*21f40*/  FMUL R12, R227, R2 ;  /* 0x00000002e30c7220 */ /* 0x000fe20000400000 */
[----:B------:R-:W-:-:S02]  /*21f50*/  ISETP.LT.OR P1, PT, R0, 0x62, !P2 ;  /* 0x000000620000780c */ /* 0x000fc40005721670 */
        /* <DEDUP_REMOVED lines=8> */
[-C--:B------:R-:W-:Y:S01]  /*21fe0*/  FMUL R13, R226, R2.reuse ;  /* 0x00000002e20d7220 */ /* 0x080fe20000400000 */
[----:B------:R-:W-:Y:S01]  /*21ff0*/  FMUL R14, R225, R2 ;  /* 0x00000002e10e7220 */ /* 0x000fe20000400000 */
[----:B0-----:R-:W-:Y:S01]  /*22000*/  F2FP.SATFINITE.E5M2.F32.PACK_AB_MERGE_C R17, RZ, R12, RZ ;  /* 0x0000000cff11723e */ /* 0x001fe200048060ff */
[-C--:B------:R-:W-:Y:S01]  /*22010*/  FMUL R15, R224, R2.reuse ;  /* 0x00000002e00f7220 */ /* 0x080fe20000400000 */
[----:B------:R-:W-:Y:S01]  /*22020*/  FMUL R12, R223, R2 ;  /* 0x00000002df0c7220 */ /* 0x000fe20000400000 */
[----:B-1----:R-:W-:Y:S02]  /*22030*/  F2FP.SATFINITE.E5M2.F32.PACK_AB_MERGE_C R19, RZ, R13, RZ ;  /* 0x0000000dff13723e */ /* 0x002fe400048060ff */
[----:B--2---:R-:W-:Y:S02]  /*22040*/  F2FP.SATFINITE.E5M2.F32.PACK_AB_MERGE_C R21, RZ, R14, RZ ;  /* 0x0000000eff15723e */ /* 0x004fe400048060ff */
[----:B---3--:R-:W-:-:S02]  /*22050*/  F2FP.SATFINITE.E5M2.F32.PACK_AB_MERGE_C R23, RZ, R15, RZ ;  /* 0x0000000fff17723e */ /* 0x008fc400048060ff */
[----:B----4-:R-:W-:Y:S01]  /*22060*/  F2FP.SATFINITE.E5M2.F32.PACK_AB_MERGE_C R153, RZ, R12, RZ ;  /* 0x0000000cff99723e */ /* 0x010fe200048060ff */
        /* <DEDUP_REMOVED lines=12> */
[-C--:B------:R-:W-:Y:S01]  /*22130*/  FMUL R14, R220, R2.reuse ;  /* 0x00000002dc0e7220 */ /* 0x080fe20000400000 */
[----:B------:R-:W-:Y:S01]  /*22140*/  FMUL R15, R219, R2 ;  /* 0x00000002db0f7220 */ /* 0x000fe20000400000 */
[----:B0-----:R-:W-:Y:S01]  /*22150*/  F2FP.SATFINITE.E5M2.F32.PACK_AB_MERGE_C R17, RZ, R12, RZ ;  /* 0x0000000cff11723e */ /* 0x001fe200048060ff */
        /* <DEDUP_REMOVED lines=166> */
[----:B------:R-:W-:-:S03]  /*22bc0*/  ISETP.LT.OR P1, PT, R0, 0xca, !P3 ;  /* 0x000000ca0000780c */ /* 0x000fc60005f21670 */
[----:B------:R1:W-:Y:S01]  /*22bd0*/  @!P4 STG.E.U8 desc[UR36][R10.64+0xc1], R19 ;  /* 0x0000c1130a00c986 */ /* 0x0003e2000c101124 */
[----:B------:R-:W-:-:S03]  /*22be0*/  ISETP.LT.OR P4, PT, R0, 0xca, !P2 ;  /* 0x000000ca0000780c */ /* 0x000fc60005781670 */
[----:B------:R2:W-:Y:S01]  /*22bf0*/  @!P5 STG.E.U8 desc[UR36][R8.64+0xc0], R21 ;  /* 0x0000c0150800d986 */ /* 0x0005e2000c101124 */
[----:B------:R-:W-:-:S03]  /*22c00*/  FMUL R12, R177, R2 ;  /* 0x00000002b10c7220 */ /* 0x000fc60000400000 */
[----:B------:R3:W-:Y:S01]  /*22c10*/  @!P6 STG.E.U8 desc[UR36][R8.64+0xc1], R23 ;  /* 0x0000c1170800e986 */ /* 0x0007e2000c101124 */
[----:B------:R-:W-:-:S03]  /*22c20*/  ISETP.LT.OR P5, PT, R0, 0xd1, !P3 ;  /* 0x000000d10000780c */ /* 0x000fc60005fa1670 */
[----:B------:R4:W-:Y:S01]  /*22c30*/  @!P0 STG.E.U8 desc[UR36][R10.64+0xc8], R153 ;  /* 0x0000c8990a008986 */ /* 0x0009e2000c101124 */
[----:B------:R-:W-:Y:S01]  /*22c40*/  ISETP.LT.OR P0, PT, R0, 0xc9, !P2 ;  /* 0x000000c90000780c */ /* 0x000fe20005701670 */
[-C--:B------:R-:W-:Y:S01]  /*22c50*/  FMUL R13, R176, R2.reuse ;  /* 0x00000002b00d7220 */ /* 0x080fe20000400000 */
[-C--:B------:R-:W-:Y:S01]  /*22c60*/  FMUL R14, R175, R2.reuse ;  /* 0x00000002af0e7220 */ /* 0x080fe20000400000 */
[----:B------:R-:W-:Y:S01]  /*22c70*/  ISETP.LT.OR P6, PT, R0, 0xd2, !P3 ;  /* 0x000000d20000780c */ /* 0x000fe20005fc1670 */
[----:B------:R-:W-:Y:S01]  /*22c80*/  FMUL R15, R174, R2 ;  /* 0x00000002ae0f7220 */ /* 0x000fe20000400000 */
[----:B0-----:R-:W-:Y:S01]  /*22c90*/  F2FP.SATFINITE.E5M2.F32.PACK_AB_MERGE_C R17, RZ, R12, RZ ;  /* 0x0000000cff11723e */ /* 0x001fe200048060ff */
[----:B------:R-:W-:Y:S01]  /*22ca0*/  FMUL R12, R173, R2 ;  /* 0x00000002ad0c7220 */ /* 0x000fe20000400000 */
[----:B-1----:R-:W-:Y:S02]  /*22cb0*/  F2FP.SATFINITE.E5M2.F32.PACK_AB_MERGE_C R19, RZ, R13, RZ ;  /* 0x0000000dff13723e */ /* 0x002fe400048060ff */
[----:B--2---:R-:W-:-:S02]  /*22cc0*/  F2FP.SATFINITE.E5M2.F32.PACK_AB_MERGE_C R21, RZ, R14, RZ ;  /* 0x0000000eff15723e */ /* 0x004fc400048060ff */
[----:B---3--:R-:W-:Y:S01]  /*22cd0*/  F2FP.SATFINITE.E5M2.F32.PACK_AB_MERGE_C R23, RZ, R15, RZ ;  /* 0x0000000fff17723e */ /* 0x008fe200048060ff */
[----:B------:R0:W-:Y:S01]  /*22ce0*/  @!P1 STG.E.U8 desc[UR36][R10.64+0xc9], R17 ;  /* 0x0000c9110a009986 */ /* 0x0001e2000c101124 */
[----:B----4-:R-:W-:Y:S02]  /*22cf0*/  F2FP.SATFINITE.E5M2.F32.PACK_AB_MERGE_C R153, RZ, R12, RZ ;  /* 0x0000000cff99723e */ /* 0x010fe400048060ff */
[----:B------:R-:W-:Y:S01]  /*22d00*/  ISETP.LT.OR P1, PT, R0, 0xd1, !P2 ;  /* 0x000000d10000780c */ /* 0x000fe20005721670 */
        /* <DEDUP_REMOVED lines=8> */
[----:B------:R4:W-:Y:S01]  /*22d90*/  @!P6 STG.E.U8 desc[UR36][R10.64+0xd1], R153 ;  /* 0x0000d1990a00e986 */ /* 0x0009e2000c101124 */
[----:B------:R-:W-:Y:S01]  /*22da0*/  ISETP.LT.OR P6, PT, R0, 0xda, !P3 ;  /* 0x000000da0000780c */ /* 0x000fe20005fc1670 */
[----:B------:R-:W-:Y:S01]  /*22db0*/  FMUL R15, R169, R2 ;  /* 0x00000002a90f7220 */ /* 0x000fe20000400000 */
[----:B0-----:R-:W-:Y:S02]  /*22dc0*/  F2FP.SATFINITE.E5M2.F32.PACK_AB_MERGE_C R17, RZ, R12, RZ ;  /* 0x0000000cff11723e */ /* 0x001fe400048060ff */
[----:B-1----:R-:W-:Y:S01]  /*22dd0*/  F2FP.SATFINITE.E5M2.F32.PACK_AB_MERGE_C R19, RZ, R13, RZ ;  /* 0x0000000dff13723e */ /* 0x002fe200048060ff */
[----:B------:R-:W-:Y:S01]  /*22de0*/  FMUL R12, R168, R2 ;  /* 0x00000002a80c7220 */ /* 0x000fe20000400000 */
[----:B--2---:R-:W-:Y:S01]  /*22df0*/  F2FP.SATFINITE.E5M2.F32.PACK_AB_MERGE_C R21, RZ, R14, RZ ;  /* 0x0000000eff15723e */ /* 0x004fe200048060ff */
[----:B------:R0:W-:Y:S01]  /*22e00*/  @!P1 STG.E.U8 desc[UR36][R8.64+0xd0], R17 ;  /* 0x0000d01108009986 */ /* 0x0001e2000c101124 */
[----:B---3--:R-:W-:-:S02]  /*22e10*/  F2FP.SATFINITE.E5M2.F32.PACK_AB_MERGE_C R23, RZ, R15, RZ ;  /* 0x0000000fff17723e */ /* 0x008fc400048060ff */
[C---:B------:R-:W-:Y:S01]  /*22e20*/  ISETP.LT.OR P0, PT, R0.reuse, 0xd9, !P2 ;  /* 0x000000d90000780c */ /* 0x040fe20005701670 */
[----:B------:R1:W-:Y:S01]  /*22e30*/  @!P4 STG.E.U8 desc[UR36][R8.64+0xd1], R19 ;  /* 0x0000d1130800c986 */ /* 0x0003e2000c101124 */
[C---:B------:R-:W-:Y:S02]  /*22e40*/  ISETP.LT.OR P1, PT, R0.reuse, 0xda, !P2 ;  /* 0x000000da0000780c */ /* 0x040fe40005721670 */
[C---:B------:R-:W-:Y:S01]  /*22e50*/  ISETP.LT.OR P4, PT, R0.reuse, 0xe1, !P3 ;  /* 0x000000e10000780c */ /* 0x040fe20005f81670 */
[----:B------:R2:W-:Y:S01]  /*22e60*/  @!P5 STG.E.U8 desc[UR36][R10.64+0xd8], R21 ;  /* 0x0000d8150a00d986 */ /* 0x0005e2000c101124 */
[----:B----4-:R-:W-:Y:S01]  /*22e70*/  F2FP.SATFINITE.E5M2.F32.PACK_AB_MERGE_C R153, RZ, R12, RZ ;  /* 0x0000000cff99723e */ /* 0x010fe200048060ff */
[-C--:B------:R-:W-:Y:S01]  /*22e80*/  FMUL R12, R167, R2.reuse ;  /* 0x00000002a70c7220 */ /* 0x080fe20000400000 */
[----:B------:R-:W-:Y:S01]  /*22e90*/  ISETP.LT.OR P5, PT, R0, 0xe2, !P3 ;  /* 0x000000e20000780c */ /* 0x000fe20005fa1670 */
[----:B------:R3:W-:Y:S01]  /*22ea0*/  @!P6 STG.E.U8 desc[UR36][R10.64+0xd9], R23 ;  /* 0x0000d9170a00e986 */ /* 0x0007e2000c101124 */
[-C--:B------:R-:W-:Y:S01]  /*22eb0*/  FMUL R13, R166, R2.reuse ;  /* 0x00000002a60d7220 */ /* 0x080fe20000400000 */
[----:B------:R-:W-:Y:S01]  /*22ec0*/  ISETP.LT.OR P6, PT, R0, 0xe1, !P2 ;  /* 0x000000e10000780c */ /* 0x000fe200057c1670 */
[-C--:B------:R-:W-:Y:S01]  /*22ed0*/  FMUL R14, R165, R2.reuse ;  /* 0x00000002a50e7220 */ /* 0x080fe20000400000 */
[----:B------:R-:W-:Y:S01]  /*22ee0*/  FMUL R15, R164, R2 ;  /* 0x00000002a40f7220 */ /* 0x000fe20000400000 */
[----:B0-----:R-:W-:-:S02]  /*22ef0*/  F2FP.SATFINITE.E5M2.F32.PACK_AB_MERGE_C R17, RZ, R12, RZ ;  /* 0x0000000cff11723e */ /* 0x001fc400048060ff */
[----:B-1----:R-:W-:Y:S02]  /*22f00*/  F2FP.SATFINITE.E5M2.F32.PACK_AB_MERGE_C R19, RZ, R13, RZ ;  /* 0x0000000dff13723e */ /* 0x002fe400048060ff */
[----:B--2---:R-:W-:Y:S01]  /*22f10*/  F2FP.SATFINITE.E5M2.F32.PACK_AB_MERGE_C R21, RZ, R14, RZ ;  /* 0x0000000eff15723e */ /* 0x004fe200048060ff */
[----:B------:R-:W-:Y:S01]  /*22f20*/  FMUL R12, R163, R2 ;  /* 0x00000002a30c7220 */ /* 0x000fe20000400000 */
[----:B------:R0:W-:Y:S01]  /*22f30*/  @!P0 STG.E.U8 desc[UR36][R8.64+0xd8], R153 ;  /* 0x0000d89908008986 */ /* 0x0001e2000c101124 */
[----:B---3--:R-:W-:Y:S02]  /*22f40*/  F2FP.SATFINITE.E5M2.F32.PACK_AB_MERGE_C R23, RZ, R15, RZ ;  /* 0x0000000fff17723e */ /* 0x008fe400048060ff */
[C---:B------:R-:W-:Y:S01]  /*22f50*/  ISETP.LT.OR P0, PT, R0.reuse, 0xe2, !P2 ;  /* 0x000000e20000780c */ /* 0x040fe20005701670 */
[----:B------:R-:W-:Y:S04]  /*22f60*/  @!P1 STG.E.U8 desc[UR36][R8.64+0xd9], R17 ;  /* 0x0000d91108009986 */ /* 0x000fe8000c101124 */
[----:B------:R1:W-:Y:S01]  /*22f70*/  @!P4 STG.E.U8 desc[UR36][R10.64+0xe0], R19 ;  /* 0x0000e0130a00c986 */ /* 0x0003e2000c101124 */
[----:B------:R-:W-:-:S03]  /*22f80*/  ISETP.LT.OR P4, PT, R0, 0xe9, !P3 ;  /* 0x000000e90000780c */ /* 0x000fc60005f81670 */
[----:B------:R2:W-:Y:S01]  /*22f90*/  @!P5 STG.E.U8 desc[UR36][R10.64+0xe1], R21 ;  /* 0x0000e1150a00d986 */ /* 0x0005e2000c101124 */
[----:B------:R-:W-:Y:S02]  /*22fa0*/  ISETP.LT.OR P5, PT, R0, 0xea, !P3 ;  /* 0x000000ea0000780c */ /* 0x000fe40005fa1670 */
[----:B0-----:R-:W-:Y:S01]  /*22fb0*/  F2FP.SATFINITE.E5M2.F32.PACK_AB_MERGE_C R153, RZ, R12, RZ ;  /* 0x0000000cff99723e */ /* 0x001fe200048060ff */
[----:B------:R0:W-:Y:S01]  /*22fc0*/  @!P6 STG.E.U8 desc[UR36][R8.64+0xe0], R23 ;  /* 0x0000e0170800e986 */ /* 0x0001e2000c101124 */
[-C--:B------:R-:W-:Y:S01]  /*22fd0*/  FMUL R12, R162, R2.reuse ;  /* 0x00000002a20c7220 */ /* 0x080fe20000400000 */
[----:B------:R-:W-:Y:S01]  /*22fe0*/  ISETP.LT.OR P6, PT, R0, 0xe9, !P2 ;  /* 0x000000e90000780c */ /* 0x000fe200057c1670 */
[-C--:B------:R-:W-:Y:S01]  /*22ff0*/  FMUL R13, R161, R2.reuse ;  /* 0x00000002a10d7220 */ /* 0x080fe20000400000 */
[----:B------:R-:W-:Y:S02]  /*23000*/  FMUL R14, R160, R2 ;  /* 0x00000002a00e7220 */ /* 0x000fe40000400000 */
[----:B-1----:R-:W-:-:S02]  /*23010*/  F2FP.SATFINITE.E5M2.F32.PACK_AB_MERGE_C R19, RZ, R12, RZ ;  /* 0x0000000cff13723e */ /* 0x002fc400048060ff */
[----:B--2---:R-:W-:Y:S01]  /*23020*/  F2FP.SATFINITE.E5M2.F32.PACK_AB_MERGE_C R21, RZ, R13, RZ ;  /* 0x0000000dff15723e */ /* 0x004fe200048060ff */
[----:B------:R-:W-:Y:S01]  /*23030*/  @!P0 STG.E.U8 desc[UR36][R8.64+0xe1], R153 ;  /* 0x0000e19908008986 */ /* 0x000fe2000c101124 */
[C---:B------:R-:W-:Y:S02]  /*23040*/  ISETP.LT.OR P0, PT, R0.reuse, 0xea, !P2 ;  /* 0x000000ea0000780c */ /* 0x040fe40005701670 */
[----:B0-----:R-:W-:Y:S01]  /*23050*/  F2FP.SATFINITE.E5M2.F32.PACK_AB_MERGE_C R23, RZ, R14, RZ ;  /* 0x0000000eff17723e */ /* 0x001fe200048060ff */
[----:B------:R0:W-:Y:S01]  /*23060*/  @!P4 STG.E.U8 desc[UR36][R10.64+0xe8], R19 ;  /* 0x0000e8130a00c986 */ /* 0x0001e2000c101124 */
[C---:B------:R-:W-:Y:S02]  /*23070*/  ISETP.LT.OR P1, PT, R0.reuse, 0xf1, !P3 ;  /* 0x000000f10000780c */ /* 0x040fe40005f21670 */
[C---:B------:R-:W-:Y:S01]  /*23080*/  ISETP.LT.OR P4, PT, R0.reuse, 0xf2, !P3 ;  /* 0x000000f20000780c */ /* 0x040fe20005f81670 */
[----:B------:R1:W-:Y:S01]  /*23090*/  @!P5 STG.E.U8 desc[UR36][R10.64+0xe9], R21 ;  /* 0x0000e9150a00d986 */ /* 0x0003e2000c101124 */
[----:B------:R-:W-:Y:S01]  /*230a0*/  ISETP.LT.OR P5, PT, R0, 0xf1, !P2 ;  /* 0x000000f10000780c */ /* 0x000fe200057a1670 */
[-C--:B------:R-:W-:Y:S01]  /*230b0*/  FMUL R15, R159, R2.reuse ;  /* 0x000000029f0f7220 */ /* 0x080fe20000400000 */
[-C--:B------:R-:W-:Y:S01]  /*230c0*/  FMUL R17, R158, R2.reuse ;  /* 0x000000029e117220 */ /* 0x080fe20000400000 */
[----:B------:R2:W-:Y:S01]  /*230d0*/  @!P6 STG.E.U8 desc[UR36][R8.64+0xe8], R23 ;  /* 0x0000e8170800e986 */ /* 0x0005e2000c101124 */
[-C--:B------:R-:W-:Y:S01]  /*230e0*/  FMUL R12, R157, R2.reuse ;  /* 0x000000029d0c7220 */ /* 0x080fe20000400000 */
[----:B------:R-:W-:Y:S01]  /*230f0*/  ISETP.LT.OR P6, PT, R0, 0xf2, !P2 ;  /* 0x000000f20000780c */ /* 0x000fe200057c1670 */
[-C--:B------:R-:W-:Y:S01]  /*23100*/  FMUL R13, R156, R2.reuse ;  /* 0x000000029c0d7220 */ /* 0x080fe20000400000 */
[----:B------:R-:W-:Y:S01]  /*23110*/  F2FP.SATFINITE.E5M2.F32.PACK_AB_MERGE_C R15, RZ, R15, RZ ;  /* 0x0000000fff0f723e */ /* 0x000fe200048060ff */
[----:B------:R-:W-:Y:S01]  /*23120*/  FMUL R14, R155, R2 ;  /* 0x000000029b0e7220 */ /* 0x000fe20000400000 */
[----:B------:R-:W-:-:S02]  /*23130*/  F2FP.SATFINITE.E5M2.F32.PACK_AB_MERGE_C R17, RZ, R17, RZ ;  /* 0x00000011ff11723e */ /* 0x000fc400048060ff */
[----:B0-----:R-:W-:Y:S02]  /*23140*/  F2FP.SATFINITE.E5M2.F32.PACK_AB_MERGE_C R19, RZ, R12, RZ ;  /* 0x0000000cff13723e */ /* 0x001fe400048060ff */
[----:B-1----:R-:W-:Y:S01]  /*23150*/  F2FP.SATFINITE.E5M2.F32.PACK_AB_MERGE_C R21, RZ, R13, RZ ;  /* 0x0000000dff15723e */ /* 0x002fe200048060ff */
[----:B------:R0:W-:Y:S01]  /*23160*/  @!P0 STG.E.U8 desc[UR36][R8.64+0xe9], R15 ;  /* 0x0000e90f08008986 */ /* 0x0001e2000c101124 */
[----:B--2---:R-:W-:-:S03]  /*23170*/  F2FP.SATFINITE.E5M2.F32.PACK_AB_MERGE_C R23, RZ, R14, RZ ;  /* 0x0000000eff17723e */ /* 0x004fc600048060ff */
[----:B------:R1:W-:Y:S01]  /*23180*/  @!P1 STG.E.U8 desc[UR36][R10.64+0xf0], R17 ;  /* 0x0000f0110a009986 */ /* 0x0003e2000c101124 */
[----:B------:R-:W-:-:S03]  /*23190*/  ISETP.GE.AND P1, PT, R3, 0x81, PT ;  /* 0x000000810300780c */ /* 0x000fc60003f26270 */
[----:B------:R2:W-:Y:S01]  /*231a0*/  @!P4 STG.E.U8 desc[UR36][R10.64+0xf1], R19 ;  /* 0x0000f1130a00c986 */ /* 0x0005e2000c101124 */
[C---:B------:R-:W-:Y:S02]  /*231b0*/  ISETP.LT.OR P4, PT, R0.reuse, 0xf9, !P3 ;  /* 0x000000f90000780c */ /* 0x040fe40005f81670 */
[C---:B------:R-:W-:Y:S01]  /*231c0*/  ISETP.LT.OR P3, PT, R0.reuse, 0xfa, !P3 ;  /* 0x000000fa0000780c */ /* 0x040fe20005f61670 */
[----:B------:R-:W-:Y:S01]  /*231d0*/  @!P5 STG.E.U8 desc[UR36][R8.64+0xf0], R21 ;  /* 0x0000f0150800d986 */ /* 0x000fe2000c101124 */
[C---:B------:R-:W-:Y:S02]  /*231e0*/  ISETP.LT.OR P5, PT, R0.reuse, 0xf9, !P2 ;  /* 0x000000f90000780c */ /* 0x040fe400057a1670 */
[----:B------:R-:W-:Y:S01]  /*231f0*/  ISETP.LT.OR P2, PT, R0, 0xfa, !P2 ;  /* 0x000000fa0000780c */ /* 0x000fe20005741670 */
[----:B------:R-:W-:Y:S01]  /*23200*/  @!P6 STG.E.U8 desc[UR36][R8.64+0xf1], R23 ;  /* 0x0000f1170800e986 */ /* 0x000fe2000c101124 */
[----:B------:R-:W-:Y:S01]  /*23210*/  ISETP.GE.AND P0, PT, R3, 0x89, PT ;  /* 0x000000890300780c */ /* 0x000fe20003f06270 */
[-C--:B------:R-:W-:Y:S01]  /*23220*/  FMUL R3, R154, R2.reuse ;  /* 0x000000029a037220 */ /* 0x080fe20000400000 */
[-C--:B------:R-:W-:Y:S01]  /*23230*/  FMUL R12, R152, R2.reuse ;  /* 0x00000002980c7220 */ /* 0x080fe20000400000 */
[----:B------:R-:W-:Y:S01]  /*23240*/  ISETP.LT.OR P6, PT, R0, 0x1, !P1 ;  /* 0x000000010000780c */ /* 0x000fe20004fc1670 */
[-C--:B------:R-:W-:Y:S01]  /*23250*/  FMUL R14, R20, R2.reuse ;  /* 0x00000002140e7220 */ /* 0x080fe20000400000 */
[-C--:B------:R-:W-:Y:S01]  /*23260*/  FMUL R13, R22, R2.reuse ;  /* 0x00000002160d7220 */ /* 0x080fe20000400000 */
[----:B------:R-:W-:Y:S01]  /*23270*/  FMUL R24, R24, R2 ;  /* 0x0000000218187220 */ /* 0x000fe20000400000 */
[----:B------:R-:W-:-:S02]  /*23280*/  F2FP.SATFINITE.E5M2.F32.PACK_AB_MERGE_C R3, RZ, R3, RZ ;  /* 0x00000003ff03723e */ /* 0x000fc400048060ff */
[----:B0-----:R-:W-:Y:S02]  /*23290*/  F2FP.SATFINITE.E5M2.F32.PACK_AB_MERGE_C R15, RZ, R12, RZ ;  /* 0x0000000cff0f723e */ /* 0x001fe400048060ff */
[----:B-1----:R-:W-:Y:S02]  /*232a0*/  F2FP.SATFINITE.E5M2.F32.PACK_AB_MERGE_C R17, RZ, R14, RZ ;  /* 0x0000000eff11723e */ /* 0x002fe400048060ff */
[----:B------:R-:W-:Y:S02]  /*232b0*/  F2FP.SATFINITE.E5M2.F32.PACK_AB_MERGE_C R13, RZ, R13, RZ ;  /* 0x0000000dff0d723e */ /* 0x000fe400048060ff */
[----:B--2---:R-:W-:Y:S01]  /*232c0*/  F2FP.SATFINITE.E5M2.F32.PACK_AB_MERGE_C R19, RZ, R24, RZ ;  /* 0x00000018ff13723e */ /* 0x004fe200048060ff */
[----:B------:R0:W-:Y:S01]  /*232d0*/  @!P4 STG.E.U8 desc[UR36][R10.64+0xf8], R3 ;  /* 0x0000f8030a00c986 */ /* 0x0001e2000c101124 */
[----:B------:R-:W-:-:S03]  /*232e0*/  ISETP.LT.OR P4, PT, R0, 0x2, !P0 ;  /* 0x000000020000780c */ /* 0x000fc60004781670 */
[----:B------:R-:W-:Y:S01]  /*232f0*/  @!P3 STG.E.U8 desc[UR36][R10.64+0xf9], R15 ;  /* 0x0000f90f0a00b986 */ /* 0x000fe2000c101124 */
[----:B------:R-:W-:-:S03]  /*23300*/  ISETP.LT.OR P3, PT, R0, 0x1, !P0 ;  /* 0x000000010000780c */ /* 0x000fc60004761670 */
[----:B------:R-:W-:Y:S01]  /*23310*/  @!P2 STG.E.U8 desc[UR36][R8.64+0xf9], R17 ;  /* 0x0000f9110800a986 */ /* 0x000fe2000c101124 */
[----:B------:R-:W-:-:S03]  /*23320*/  ISETP.LT.OR P2, PT, R0, 0x2, !P1 ;  /* 0x000000020000780c */ /* 0x000fc60004f41670 */
[----:B------:R1:W-:Y:S01]  /*23330*/  @!P5 STG.E.U8 desc[UR36][R8.64+0xf8], R13 ;  /* 0x0000f80d0800d986 */ /* 0x0003e2000c101124 */
[C---:B------:R-:W-:Y:S01]  /*23340*/  ISETP.LT.OR P5, PT, R0.reuse, 0x9, !P1 ;  /* 0x000000090000780c */ /* 0x040fe20004fa1670 */
[-C--:B------:R-:W-:Y:S02]  /*23350*/  FMUL R25, R25, R2.reuse ;  /* 0x0000000219197220 */ /* 0x080fe40000400000 */
[----:B------:R-:W-:Y:S01]  /*23360*/  @!P6 STG.E.U8 desc[UR36][R6.64], R19 ;  /* 0x000000130600e986 */ /* 0x000fe2000c101124 */
[----:B------:R-:W-:Y:S01]  /*23370*/  ISETP.LT.OR P6, PT, R0, 0xa, !P1 ;  /* 0x0000000a0000780c */ /* 0x000fe20004fc1670 */
[-C--:B------:R-:W-:Y:S01]  /*23380*/  FMUL R26, R26, R2.reuse ;  /* 0x000000021a1a7220 */ /* 0x080fe20000400000 */
[-C--:B------:R-:W-:Y:S01]  /*23390*/  FMUL R27, R27, R2.reuse ;  /* 0x000000021b1b7220 */ /* 0x080fe20000400000 */
[-C--:B------:R-:W-:Y:S01]  /*233a0*/  FMUL R28, R28, R2.reuse ;  /* 0x000000021c1c7220 */ /* 0x080fe20000400000 */
[----:B------:R-:W-:Y:S01]  /*233b0*/  FMUL R29, R29, R2 ;  /* 0x000000021d1d7220 */ /* 0x000fe20000400000 */
[----:B------:R-:W-:-:S02]  /*233c0*/  F2FP.SATFINITE.E5M2.F32.PACK_AB_MERGE_C R25, RZ, R25, RZ ;  /* 0x00000019ff19723e */ /* 0x000fc400048060ff */
[----:B0-----:R-:W-:Y:S02]  /*233d0*/  F2FP.SATFINITE.E5M2.F32.PACK_AB_MERGE_C R3, RZ, R26, RZ ;  /* 0x0000001aff03723e */ /* 0x001fe400048060ff */
[----:B------:R-:W-:Y:S02]  /*233e0*/  F2FP.SATFINITE.E5M2.F32.PACK_AB_MERGE_C R27, RZ, R27, RZ ;  /* 0x0000001bff1b723e */ /* 0x000fe400048060ff */
[----:B-1----:R-:W-:Y:S02]  /*233f0*/  F2FP.SATFINITE.E5M2.F32.PACK_AB_MERGE_C R9, RZ, R28, RZ ;  /* 0x0000001cff09723e */ /* 0x002fe400048060ff */
        /* <DEDUP_REMOVED lines=9> */
[----:B------:R-:W-:Y:S01]  /*23490*/  @!P6 STG.E.U8 desc[UR36][R6.64+0x9], R29 ;  /* 0x0000091d0600e986 */ /* 0x000fe2000c101124 */
[----:B------:R-:W-:Y:S01]  /*234a0*/  ISETP.LT.OR P6, PT, R0, 0x12, !P1 ;  /* 0x000000120000780c */ /* 0x000fe20004fc1670 */
[-C--:B------:R-:W-:Y:S01]  /*234b0*/  FMUL R30, R30, R2.reuse ;  /* 0x000000021e1e7220 */ /* 0x080fe20000400000 */
[-C--:B------:R-:W-:Y:S01]  /*234c0*/  FMUL R31, R31, R2.reuse ;  /* 0x000000021f1f7220 */ /* 0x080fe20000400000 */
[-C--:B------:R-:W-:Y:S01]  /*234d0*/  FMUL R32, R32, R2.reuse ;  /* 0x0000000220207220 */ /* 0x080fe20000400000 */
[-C--:B------:R-:W-:Y:S01]  /*234e0*/  FMUL R33, R33, R2.reuse ;  /* 0x0000000221217220 */ /* 0x080fe20000400000 */
[----:B------:R-:W-:Y:S01]  /*234f0*/  FMUL R34, R34, R2 ;  /* 0x0000000222227220 */ /* 0x000fe20000400000 */
[----:B0-----:R-:W-:Y:S02]  /*23500*/  F2FP.SATFINITE.E5M2.F32.PACK_AB_MERGE_C R3, RZ, R30, RZ ;  /* 0x0000001eff03723e */ /* 0x001fe400048060ff */
[----:B------:R-:W-:Y:S02]  /*23510*/  F2FP.SATFINITE.E5M2.F32.PACK_AB_MERGE_C R31, RZ, R31, RZ ;  /* 0x0000001fff1f723e */ /* 0x000fe400048060ff */
[----:B-1----:R-:W-:-:S02]  /*23520*/  F2FP.SATFINITE.E5M2.F32.PACK_AB_MERGE_C R9, RZ, R32, RZ ;  /* 0x00000020ff09723e */ /* 0x002fc400048060ff */
[----:B------:R-:W-:Y:S02]  /*23530*/  F2FP.SATFINITE.E5M2.F32.PACK_AB_MERGE_C R33, RZ, R33, RZ ;  /* 0x00000021ff21723e */ /* 0x000fe400048060ff */
[----:B------:R-:W-:Y:S01]  /*23540*/  F2FP.SATFINITE.E5M2.F32.PACK_AB_MERGE_C R11, RZ, R34, RZ ;  /* 0x00000022ff0b723e */ /* 0x000fe200048060ff */
[----:B------:R0:W-:Y:S01]  /*23550*/  @!P3 STG.E.U8 desc[UR36][R4.64+0x8], R3 ;  /* 0x000008030400b986 */ /* 0x0001e2000c101124 */
[----:B------:R-:W-:-:S03]  /*23560*/  ISETP.LT.OR P3, PT, R0, 0x12, !P0 ;  /* 0x000000120000780c */ /* 0x000fc60004761670 */
[----:B------:R-:W-:Y:S01]  /*23570*/  @!P4 STG.E.U8 desc[UR36][R4.64+0x9], R31 ;  /* 0x0000091f0400c986 */ /* 0x000fe2000c101124 */
[----:B------:R-:W-:-:S03]  /*23580*/  ISETP.LT.OR P4, PT, R0, 0x1a, !P1 ;  /* 0x0000001a0000780c */ /* 0x000fc60004f81670 */
[----:B------:R1:W-:Y:S01]  /*23590*/  @!P5 STG.E.U8 desc[UR36][R6.64+0x10], R9 ;  /* 0x000010090600d986 */ /* 0x0003e2000c101124 */
[----:B------:R-:W-:-:S03]  /*235a0*/  ISETP.LT.OR P5, PT, R0, 0x19, !P0 ;  /* 0x000000190000780c */ /* 0x000fc600047a1670 */
[----:B------:R-:W-:Y:S01]  /*235b0*/  @!P6 STG.E.U8 desc[UR36][R6.64+0x11], R33 ;  /* 0x000011210600e986 */ /* 0x000fe2000c101124 */
        /* <DEDUP_REMOVED lines=8> */
[----:B------:R-:W-:Y:S02]  /*23640*/  F2FP.SATFINITE.E5M2.F32.PACK_AB_MERGE_C R35, RZ, R35, RZ ;  /* 0x00000023ff23723e */ /* 0x000fe400048060ff */
[----:B0-----:R-:W-:Y:S02]  /*23650*/  F2FP.SATFINITE.E5M2.F32.PACK_AB_MERGE_C R3, RZ, R36, RZ ;  /* 0x00000024ff03723e */ /* 0x001fe400048060ff */
[----:B------:R-:W-:-:S02]  /*23660*/  F2FP.SATFINITE.E5M2.F32.PACK_AB_MERGE_C R37, RZ, R37, RZ ;  /* 0x00000025ff25723e */ /* 0x000fc400048060ff */
        /* <DEDUP_REMOVED lines=226> */
[----:B------:R1:W-:Y:S04]  /*24490*/  @!P5 STG.E.U8 desc[UR36][R6.64+0x88], R9 ;  /* 0x000088090600d986 */ /* 0x0003e8000c101124 */
[----:B------:R-:W-:Y:S01]  /*244a0*/  @!P6 STG.E.U8 desc[UR36][R6.64+0x89], R93 ;  /* 0x0000895d0600e986 */ /* 0x000fe2000c101124 */
[----:B------:R-:W-:-:S03]  /*244b0*/  FMUL R95, R95, R2 ;  /* 0x000000025f5f7220 */ /* 0x000fc60000400000 */
[----:B------:R-:W-:Y:S01]  /*244c0*/  @!P2 STG.E.U8 desc[UR36][R4.64+0x88], R11 ;  /* 0x0000880b0400a986 */ /* 0x000fe2000c101124 */
[----:B------:R-:W-:Y:S01]  /*244d0*/  ISETP.LT.OR P2, PT, R0, 0x91, !P1 ;  /* 0x000000910000780c */ /* 0x000fe20004f41670 */
[-C--:B------:R-:W-:Y:S01]  /*244e0*/  FMUL R96, R96, R2.reuse ;  /* 0x0000000260607220 */ /* 0x080fe20000400000 */
[C---:B------:R-:W-:Y:S02]  /*244f0*/  ISETP.LT.OR P5, PT, R0.reuse, 0x91, !P0 ;  /* 0x000000910000780c */ /* 0x040fe400047a1670 */
[----:B------:R-:W-:Y:S01]  /*24500*/  ISETP.LT.OR P6, PT, R0, 0x92, !P0 ;  /* 0x000000920000780c */ /* 0x000fe200047c1670 */
[-C--:B------:R-:W-:Y:S01]  /*24510*/  FMUL R97, R97, R2.reuse ;  /* 0x0000000261617220 */ /* 0x080fe20000400000 */
[-C--:B------:R-:W-:Y:S01]  /*24520*/  FMUL R98, R98, R2.reuse ;  /* 0x0000000262627220 */ /* 0x080fe20000400000 */
[----:B------:R-:W-:Y:S01]  /*24530*/  FMUL R99, R99, R2 ;  /* 0x0000000263637220 */ /* 0x000fe20000400000 */
[----:B------:R-:W-:Y:S02]  /*24540*/  F2FP.SATFINITE.E5M2.F32.PACK_AB_MERGE_C R95, RZ, R95, RZ ;  /* 0x0000005fff5f723e */ /* 0x000fe400048060ff */
[----:B0-----:R-:W-:-:S02]  /*24550*/  F2FP.SATFINITE.E5M2.F32.PACK_AB_MERGE_C R3, RZ, R96, RZ ;  /* 0x00000060ff03723e */ /* 0x001fc400048060ff */
        /* <DEDUP_REMOVED lines=150> */
[----:B------:R-:W-:-:S03]  /*24ec0*/  FMUL R135, R135, R2 ;  /* 0x0000000287877220 */ /* 0x000fc60000400000 */
[----:B------:R-:W-:Y:S01]  /*24ed0*/  @!P2 STG.E.U8 desc[UR36][R4.64+0xd8], R11 ;  /* 0x0000d80b0400a986 */ /* 0x000fe2000c101124 */
[----:B------:R-:W-:Y:S01]  /*24ee0*/  ISETP.LT.OR P2, PT, R0, 0xe1, !P1 ;  /* 0x000000e10000780c */ /* 0x000fe20004f41670 */
[-C--:B------:R-:W-:Y:S01]  /*24ef0*/  FMUL R136, R136, R2.reuse ;  /* 0x0000000288887220 */ /* 0x080fe20000400000 */
[----:B------:R-:W-:Y:S01]  /*24f00*/  ISETP.LT.OR P6, PT, R0, 0xe2, !P0 ;  /* 0x000000e20000780c */ /* 0x000fe200047c1670 */
        /* <DEDUP_REMOVED lines=15> */
[----:B------:R-:W-:Y:S01]  /*25000*/  ISETP.LT.OR P5, PT, R0, 0xea, !P0 ;  /* 0x000000ea0000780c */ /* 0x000fe200047a1670 */
[-C--:B------:R-:W-:Y:S02]  /*25010*/  FMUL R140, R140, R2.reuse ;  /* 0x000000028c8c7220 */ /* 0x080fe40000400000 */
[----:B------:R-:W-:Y:S01]  /*25020*/  @!P6 STG.E.U8 desc[UR36][R4.64+0xe1], R139 ;  /* 0x0000e18b0400e986 */ /* 0x000fe2000c101124 */
[----:B------:R-:W-:Y:S01]  /*25030*/  ISETP.LT.OR P6, PT, R0, 0xf1, !P1 ;  /* 0x000000f10000780c */ /* 0x000fe20004fc1670 */
[-C--:B------:R-:W-:Y:S01]  /*25040*/  FMUL R141, R141, R2.reuse ;  /* 0x000000028d8d7220 */ /* 0x080fe20000400000 */
[-C--:B------:R-:W-:Y:S01]  /*25050*/  FMUL R142, R142, R2.reuse ;  /* 0x000000028e8e7220 */ /* 0x080fe20000400000 */
[-C--:B------:R-:W-:Y:S01]  /*25060*/  FMUL R143, R143, R2.reuse ;  /* 0x000000028f8f7220 */ /* 0x080fe20000400000 */
[----:B------:R-:W-:Y:S01]  /*25070*/  FMUL R144, R144, R2 ;  /* 0x0000000290907220 */ /* 0x000fe20000400000 */
[----:B0-----:R-:W-:-:S02]  /*25080*/  F2FP.SATFINITE.E5M2.F32.PACK_AB_MERGE_C R3, RZ, R140, RZ ;  /* 0x0000008cff03723e */ /* 0x001fc400048060ff */
[----:B------:R-:W-:Y:S02]  /*25090*/  F2FP.SATFINITE.E5M2.F32.PACK_AB_MERGE_C R141, RZ, R141, RZ ;  /* 0x0000008dff8d723e */ /* 0x000fe400048060ff */
[----:B-1----:R-:W-:Y:S02]  /*250a0*/  F2FP.SATFINITE.E5M2.F32.PACK_AB_MERGE_C R9, RZ, R142, RZ ;  /* 0x0000008eff09723e */ /* 0x002fe400048060ff */
        /* <DEDUP_REMOVED lines=10> */
[----:B------:R2:W-:Y:S01]  /*25150*/  @!P6 STG.E.U8 desc[UR36][R6.64+0xf0], R11 ;  /* 0x0000f00b0600e986 */ /* 0x0005e2000c101124 */
[C---:B------:R-:W-:Y:S01]  /*25160*/  ISETP.LT.OR P6, PT, R0.reuse, 0xf2, !P0 ;  /* 0x000000f20000780c */ /* 0x040fe200047c1670 */
[-C--:B------:R-:W-:Y:S01]  /*25170*/  FMUL R145, R145, R2.reuse ;  /* 0x0000000291917220 */ /* 0x080fe20000400000 */
[----:B------:R-:W-:Y:S01]  /*25180*/  ISETP.LT.OR P5, PT, R0, 0xf9, !P0 ;  /* 0x000000f90000780c */ /* 0x000fe200047a1670 */
[-C--:B------:R-:W-:Y:S01]  /*25190*/  FMUL R146, R146, R2.reuse ;  /* 0x0000000292927220 */ /* 0x080fe20000400000 */
[----:B------:R-:W-:Y:S01]  /*251a0*/  ISETP.LT.OR P0, PT, R0, 0xfa, !P0 ;  /* 0x000000fa0000780c */ /* 0x000fe20004701670 */
[-C--:B------:R-:W-:Y:S01]  /*251b0*/  FMUL R147, R147, R2.reuse ;  /* 0x0000000293937220 */ /* 0x080fe20000400000 */
        /* <DEDUP_REMOVED lines=8> */
[----:B------:R-:W-:Y:S02]  /*25240*/  F2FP.SATFINITE.E5M2.F32.PACK_AB_MERGE_C R149, RZ, R149, RZ ;  /* 0x00000095ff95723e */ /* 0x000fe400048060ff */
[----:B--2---:R-:W-:Y:S02]  /*25250*/  F2FP.SATFINITE.E5M2.F32.PACK_AB_MERGE_C R11, RZ, R150, RZ ;  /* 0x00000096ff0b723e */ /* 0x004fe400048060ff */
[----:B------:R-:W-:Y:S01]  /*25260*/  F2FP.SATFINITE.E5M2.F32.PACK_AB_MERGE_C R151, RZ, R151, RZ ;  /* 0x00000097ff97723e */ /* 0x000fe200048060ff */
[----:B------:R0:W-:Y:S04]  /*25270*/  @!P2 STG.E.U8 desc[UR36][R6.64+0xf1], R145 ;  /* 0x0000f1910600a986 */ /* 0x0001e8000c101124 */
[----:B------:R0:W-:Y:S04]  /*25280*/  @!P4 STG.E.U8 desc[UR36][R4.64+0xf0], R3 ;  /* 0x0000f0030400c986 */ /* 0x0001e8000c101124 */
[----:B------:R0:W-:Y:S04]  /*25290*/  @!P6 STG.E.U8 desc[UR36][R4.64+0xf1], R147 ;  /* 0x0000f1930400e986 */ /* 0x0001e8000c101124 */
[----:B------:R0:W-:Y:S04]  /*252a0*/  @!P3 STG.E.U8 desc[UR36][R6.64+0xf8], R9 ;  /* 0x0000f8090600b986 */ /* 0x0001e8000c101124 */
[----:B------:R0:W-:Y:S04]  /*252b0*/  @!P1 STG.E.U8 desc[UR36][R6.64+0xf9], R149 ;  /* 0x0000f99506009986 */ /* 0x0001e8000c101124 */
[----:B------:R0:W-:Y:S04]  /*252c0*/  @!P5 STG.E.U8 desc[UR36][R4.64+0xf8], R11 ;  /* 0x0000f80b0400d986 */ /* 0x0001e8000c101124 */
[----:B------:R0:W-:Y:S02]  /*252d0*/  @!P0 STG.E.U8 desc[UR36][R4.64+0xf9], R151 ;  /* 0x0000f99704008986 */ /* 0x0001e4000c101124 */
.L_x_553:
[----:B------:R-:W-:Y:S05]  /*252e0*/  BSYNC B0 ;  /* 0x0000000000007941 */ /* 0x000fea0003800000 */
.L_x_39:
[----:B0-----:R-:W2:Y:S04]  /*252f0*/  LDL.LU R5, [R1+0x200] ;  /* 0x0002000001057983 */ /* 0x001ea80000300800 */
[----:B------:R-:W2:Y:S01]  /*25300*/  LDL.LU R4, [R1+0x204] ;  /* 0x0002040001047983 */ /* 0x000ea20000300800 */
[----:B------:R-:W-:Y:S01]  /*25310*/  ULDC UR4, c[0x0][0xc] ;  /* 0x0000030000047ab9 */ /* 0x000fe20000000800 */
[----:B------:R-:W-:Y:S01]  /*25320*/  ULDC UR5, c[0x0][0x10] ;  /* 0x0000040000057ab9 */ /* 0x000fe20000000800 */
[----:B------:R-:W2:Y:S01]  /*25330*/  LDC R3, c[0x0][0x14] ;  /* 0x00000500ff037b82 */ /* 0x000ea20000000800 */
[----:B------:R-:W-:Y:S01]  /*25340*/  UIMAD.WIDE.U32 UR4, UR4, UR5, URZ ;  /* 0x00000005040472a5 */ /* 0x000fe2000f8e003f */
[----:B-----5:R-:W-:Y:S01]  /*25350*/  PRMT R0, RZ, 0x7610, R0 ;  /* 0x00007610ff007816 */ /* 0x020fe20000000000 */
[----:B------:R-:W-:Y:S01]  /*25360*/  UMOV UR41, 0xffffffff ;  /* 0xffffffff00297882 */ /* 0x000fe20000000000 */
[----:B------:R-:W-:-:S03]  /*25370*/  UMOV UR44, 0xffffffff ;  /* 0xffffffff002c7882 */ /* 0x000fc60000000000 */
[----:B--2---:R-:W-:-:S04]  /*25380*/  IMAD.WIDE.U32 R4, R3, UR4, R4 ;  /* 0x0000000403047c25 */ /* 0x004fc8000f8e0004 */
[----:B------:R-:W-:Y:S01]  /*25390*/  IMAD R3, R3, UR5, RZ ;  /* 0x0000000503037c24 */ /* 0x000fe2000f8e02ff */
[----:B------:R-:W-:Y:S01]  /*253a0*/  ULDC.64 UR4, c[0x0][0x650] ;  /* 0x0001940000047ab9 */ /* 0x000fe20000000a00 */
[----:B------:R-:W-:Y:S01]  /*253b0*/  IMAD.MOV.U32 R7, RZ, RZ, R4 ;  /* 0x000000ffff077224 */ /* 0x000fe200078e0004 */
[----:B------:R-:W-:Y:S01]  /*253c0*/  ISETP.GE.U32.AND P0, PT, R4, UR4, PT ;  /* 0x0000000404007c0c */ /* 0x000fe2000bf06070 */
[----:B------:R-:W-:-:S05]  /*253d0*/  IMAD.IADD R6, R5, 0x1, R3 ;  /* 0x0000000105067824 */ /* 0x000fca00078e0203 */
[----:B------:R0:W-:Y:S01]  /*253e0*/  STL [R1+0x200], R6 ;  /* 0x0002000601007387 */ /* 0x0001e20000100800 */
[----:B------:R-:W-:-:S03]  /*253f0*/  ISETP.GE.U32.AND.EX P0, PT, R6, UR5, PT, P0 ;  /* 0x0000000506007c0c */ /* 0x000fc6000bf06100 */
[----:B------:R0:W-:Y:S10]  /*25400*/  STL [R1+0x204], R7 ;  /* 0x0002040701007387 */ /* 0x0001f40000100800 */
[----:B0-----:R-:W-:Y:S05]  /*25410*/  @P0 BRA `(.L_x_554) ;  /* 0x0000000400880947 */ /* 0x001fea0003800000 */
[----:B------:R-:W0:Y:S01]  /*25420*/  S2UR UR6, SR_CTAID.X ;  /* 0x00000000000679c3 */ /* 0x000e220000002500 */
[----:B------:R-:W-:Y:S01]  /*25430*/  ULDC.64 UR12, c[0x0][0x628] ;  /* 0x00018a00000c7ab9 */ /* 0x000fe20000000a00 */
[----:B------:R-:W-:Y:S01]  /*25440*/  ULDC UR4, c[0x0][0x150] ;  /* 0x0000540000047ab9 */ /* 0x000fe20000000800 */
[----:B------:R-:W-:Y:S01]  /*25450*/  ISETP.NE.U32.AND P0, PT, RZ, UR12, PT ;  /* 0x0000000cff007c0c */ /* 0x000fe2000bf05070 */
[----:B------:R-:W-:Y:S01]  /*25460*/  ULDC UR15, c[0x0][0x630] ;  /* 0x00018c00000f7ab9 */ /* 0x000fe20000000800 */
[C---:B------:R-:W-:Y:S01]  /*25470*/  R2UR UR16, R7.reuse ;  /* 0x00000000071072ca */ /* 0x040fe200000e0000 */
[----:B------:R-:W-:Y:S01]  /*25480*/  ULDC UR19, c[0x0][0x154] ;  /* 0x0000550000137ab9 */ /* 0x000fe20000000800 */
[----:B------:R-:W-:Y:S01]  /*25490*/  ISETP.NE.AND.EX P0, PT, RZ, UR13, PT, P0 ;  /* 0x0000000dff007c0c */ /* 0x000fe2000bf05300 */
[----:B------:R-:W2:Y:S01]  /*254a0*/  S2UR UR18, SR_CTAID.Y ;  /* 0x00000000001279c3 */ /* 0x000ea20000002600 */
[----:B------:R-:W-:Y:S02]  /*254b0*/  R2UR UR17, R6 ;  /* 0x00000000061172ca */ /* 0x000fe400000e0000 */
[----:B------:R-:W-:-:S02]  /*254c0*/  R2UR UR10, R7 ;  /* 0x00000000070a72ca */ /* 0x000fc400000e0000 */
[----:B------:R-:W-:Y:S02]  /*254d0*/  R2UR UR11, R6 ;  /* 0x00000000060b72ca */ /* 0x000fe400000e0000 */
[----:B0-----:R-:W-:-:S05]  /*254e0*/  I2FP.F32.U32 R0, UR6 ;  /* 0x0000000600007c45 */ /* 0x001fca0008201000 */
[----:B------:R-:W-:-:S04]  /*254f0*/  FMUL R0, R0, UR4 ;  /* 0x0000000400007c20 */ /* 0x000fc80008400000 */
[----:B------:R0:W0:Y:S01]  /*25500*/  F2I.U32.TRUNC.NTZ R3, R0 ;  /* 0x0000000000037305 */ /* 0x000022000020f000 */
[----:B--2---:R-:W-:Y:S05]  /*25510*/  @!P0 BRA `(.L_x_555) ;  /* 0x0000000000308947 */ /* 0x004fea0003800000 */
        /* <DEDUP_REMOVED lines=12> */
.L_x_555:
[----:B------:R-:W-:Y:S01]  /*255e0*/  USHF.R.U64 UR44, UR10, UR15, UR11 ;  /* 0x0000000f0a2c7299 */ /* 0x000fe2000800120b */
[----:B0-----:R-:W-:Y:S01]  /*255f0*/  I2FP.F32.U32 R0, UR18 ;  /* 0x0000001200007c45 */ /* 0x001fe20008201000 */
[----:B------:R-:W-:Y:S02]  /*25600*/  USHF.R.U32.HI UR4, URZ, UR15, UR11 ;  /* 0x0000000f3f047299 */ /* 0x000fe4000801160b */
        /* <DEDUP_REMOVED lines=8> */
[----:B------:R-:W-:Y:S01]  /*25690*/  UIMAD.WIDE.U32 UR8, UR10, UR12, UR8 ;  /* 0x0000000c0a0872a5 */ /* 0x000fe2000f8e0008 */
[----:B------:R-:W-:Y:S01]  /*256a0*/  R2UR UR12, R3 ;  /* 0x00000000030c72ca */ /* 0x000fe200000e0000 */
[----:B------:R-:W-:Y:S01]  /*256b0*/  UIMAD UR10, UR10, UR13, UR4 ;  /* 0x0000000d0a0a72a4 */ /* 0x000fe2000f8e0204 */
[----:B------:R-:W-:Y:S01]  /*256c0*/  ULDC UR11, c[0x0][0x618] ;  /* 0x00018600000b7ab9 */ /* 0x000fe20000000800 */
[----:B------:R-:W-:Y:S02]  /*256d0*/  ULDC UR21, c[0x0][0x658] ;  /* 0x0001960000157ab9 */ /* 0x000fe40000000800 */
[----:B------:R-:W-:Y:S01]  /*256e0*/  UIADD3 UR9, UR9, UR10, URZ ;  /* 0x0000000a09097290 */ /* 0x000fe2000fffe03f */
[----:B------:R-:W-:Y:S01]  /*256f0*/  UMOV UR15, 0xffffffff ;  /* 0xffffffff000f7882 */ /* 0x000fe20000000000 */
[----:B------:R-:W-:Y:S01]  /*25700*/  ULDC.64 UR4, c[0x0][0x640] ;  /* 0x0001900000047ab9 */ /* 0x000fe20000000a00 */
[----:B------:R-:W-:Y:S01]  /*25710*/  USHF.L.U32 UR15, UR15, UR21, URZ ;  /* 0x000000150f0f7299 */ /* 0x000fe2000800063f */
[----:B------:R-:W-:Y:S01]  /*25720*/  ISETP.NE.U32.AND P0, PT, RZ, UR4, PT ;  /* 0x00000004ff007c0c */ /* 0x000fe2000bf05070 */
[----:B------:R-:W-:-:S02]  /*25730*/  USHF.R.U64 UR16, UR8, UR11, UR9 ;  /* 0x0000000b08107299 */ /* 0x000fc40008001209 */
[----:B------:R-:W-:Y:S01]  /*25740*/  USHF.R.U32.HI UR8, URZ, UR11, UR9 ;  /* 0x0000000b3f087299 */ /* 0x000fe20008011609 */
[----:B0-----:R-:W-:Y:S01]  /*25750*/  R2UR UR14, R0 ;  /* 0x00000000000e72ca */ /* 0x001fe200000e0000 */
[----:B------:R-:W-:Y:S01]  /*25760*/  ULDC UR17, c[0x0][0x608] ;  /* 0x0001820000117ab9 */ /* 0x000fe20000000800 */
[----:B------:R-:W-:Y:S01]  /*25770*/  ULOP3.LUT UR45, URZ, UR15, URZ, 0x33, !UPT ;  /* 0x0000000f3f2d7292 */ /* 0x000fe2000f8e333f */
[----:B------:R-:W-:Y:S01]  /*25780*/  ISETP.NE.AND.EX P0, PT, RZ, UR5, PT, P0 ;  /* 0x00000005ff007c0c */ /* 0x000fe2000bf05300 */
[----:B------:R-:W-:Y:S02]  /*25790*/  USHF.R.U64 UR15, UR16, UR17, UR8 ;  /* 0x00000011100f7299 */ /* 0x000fe40008001208 */
[----:B------:R-:W-:Y:S02]  /*257a0*/  USHF.R.U32.HI UR8, URZ, UR17, UR8 ;  /* 0x000000113f087299 */ /* 0x000fe40008011608 */
[----:B------:R-:W-:Y:S02]  /*257b0*/  UIADD3 UR12, -UR12, URZ, URZ ;  /* 0x0000003f0c0c7290 */ /* 0x000fe4000fffe13f */
[----:B------:R-:W-:Y:S01]  /*257c0*/  USHF.R.U64 UR17, UR15, UR21, UR8 ;  /* 0x000000150f117299 */ /* 0x000fe20008001208 */
[----:B------:R-:W-:Y:S01]  /*257d0*/  UMOV UR19, 0x1 ;  /* 0x0000000100137882 */ /* 0x000fe20000000000 */
[----:B------:R-:W-:Y:S01]  /*257e0*/  ULDC UR13, c[0x0][0x144] ;  /* 0x00005100000d7ab9 */ /* 0x000fe20000000800 */
[----:B------:R-:W-:Y:S01]  /*257f0*/  ULDC UR7, c[0x0][0x600] ;  /* 0x0001800000077ab9 */ /* 0x000fe20000000800 */
[----:B------:R-:W-:-:S02]  /*25800*/  USHF.L.U32 UR24, UR19, UR21, URZ ;  /* 0x0000001513187299 */ /* 0x000fc4000800063f */
[----:B------:R-:W-:Y:S02]  /*25810*/  USHF.R.U32.HI UR8, URZ, UR21, UR8 ;  /* 0x000000153f087299 */ /* 0x000fe40008011608 */
[----:B------:R-:W-:Y:S02]  /*25820*/  UIMAD UR21, UR13, UR12, UR6 ;  /* 0x0000000c0d1572a4 */ /* 0x000fe4000f8e0206 */
[----:B------:R-:W-:Y:S02]  /*25830*/  UIADD3 UR20, UR7, -0x1, URZ ;  /* 0xffffffff07147890 */ /* 0x000fe4000fffe03f */
[----:B------:R-:W-:Y:S01]  /*25840*/  UIADD3 UR19, -UR14, URZ, URZ ;  /* 0x0000003f0e137290 */ /* 0x000fe2000fffe13f */
        /* <DEDUP_REMOVED lines=17> */
.L_x_556:
[----:B------:R-:W-:Y:S01]  /*25960*/  UISETP.NE.AND UP0, UPT, UR42, URZ, UPT ;  /* 0x0000003f2a00728c */ /* 0x000fe2000bf05270 */
[----:B------:R-:W-:Y:S01]  /*25970*/  IMAD.MOV.U32 R0, RZ, RZ, 0x1 ;  /* 0x00000001ff007424 */ /* 0x000fe200078e00ff */
[----:B------:R-:W-:Y:S02]  /*25980*/  USHF.R.U64 UR4, UR6, UR22, UR8 ;  /* 0x0000001606047299 */ /* 0x000fe40008001208 */
[----:B------:R-:W-:Y:S02]  /*25990*/  ULOP3.LUT UR45, UR15, UR45, URZ, 0xc0, !UPT ;  /* 0x0000002d0f2d7292 */ /* 0x000fe4000f8ec03f */
[----:B------:R-:W-:Y:S02]  /*259a0*/  UIADD3 UR5, -UR4, URZ, URZ ;  /* 0x0000003f04057290 */ /* 0x000fe4000fffe13f */
[----:B------:R-:W-:Y:S02]  /*259b0*/  UIMAD UR45, UR24, UR4, UR45 ;  /* 0x00000004182d72a4 */ /* 0x000fe4000f8e022d */
[----:B------:R-:W-:-:S02]  /*259c0*/  ULOP3.LUT UR16, UR16, UR20, URZ, 0xc0, !UPT ;  /* 0x0000001410107292 */ /* 0x000fc4000f8ec03f */
[----:B------:R-:W-:Y:S02]  /*259d0*/  @UP0 UIMAD UR21, UR25, UR19, UR18 ;  /* 0x00000013191502a4 */ /* 0x000fe4000f8e0212 */
[----:B------:R-:W-:-:S03]  /*259e0*/  UIMAD UR4, UR5, UR23, UR17 ;  /* 0x00000017050472a4 */ /* 0x000fc6000f8e0211 */
[----:B------:R-:W-:Y:S01]  /*259f0*/  ULDC UR5, c[0x0][0x610] ;  /* 0x0001840000057ab9 */ /* 0x000fe20000000800 */
[----:B------:R-:W-:Y:S02]  /*25a00*/  UIMAD UR4, UR4, UR7, UR16 ;  /* 0x00000007040472a4 */ /* 0x000fe4000f8e0210 */
[----:B------:R-:W-:-:S04]  /*25a10*/  UIMAD UR45, UR45, UR5, UR21 ;  /* 0x000000052d2d72a4 */ /* 0x000fc8000f8e0215 */
[----:B------:R-:W-:Y:S02]  /*25a20*/  USEL UR41, UR4, UR45, !UP0 ;  /* 0x0000002d04297287 */ /* 0x000fe4000c000000 */
[----:B------:R-:W-:-:S12]  /*25a30*/  USEL UR45, UR45, UR4, !UP0 ;  /* 0x000000042d2d7287 */ /* 0x000fd8000c000000 */
.L_x_554:
[----:B------:R-:W-:-:S13]  /*25a40*/  LOP3.LUT P0, RZ, R0, 0xff, RZ, 0xc0, !PT ;  /* 0x000000ff00ff7812 */ /* 0x000fda000780c0ff */
[----:B------:R-:W-:Y:S05]  /*25a50*/  @P0 BRA `(.L_x_557) ;  /* 0xfffffdb400a40947 */ /* 0x000fea000383ffff */
[----:B------:R-:W-:Y:S05]  /*25a60*/  EXIT ;  /* 0x000000000000794d */ /* 0x000fea0003800000 */
.L_x_3:
[----:B------:R-:W2:Y:S04]  /*25a70*/  LDL R4, [R1+0x204] ;  /* 0x0002040001047983 */ /* 0x000ea80000100800 */
[----:B------:R-:W3:Y:S01]  /*25a80*/  LDL R3, [R1+0x200] ;  /* 0x0002000001037983 */ /* 0x000ee20000100800 */
[----:B------:R-:W-:Y:S01]  /*25a90*/  IMAD.MOV.U32 R5, RZ, RZ, -0x1 ;  /* 0xffffffffff057424 */ /* 0x000fe200078e00ff */
[----:B------:R-:W-:Y:S01]  /*25aa0*/  ULDC.64 UR8, c[0x0][0x650] ;  /* 0x0001940000087ab9 */ /* 0x000fe20000000a00 */
[----:B------:R-:W-:Y:S01]  /*25ab0*/  IMAD.MOV.U32 R2, RZ, RZ, -0x1 ;  /* 0xffffffffff027424 */ /* 0x000fe200078e00ff */
[----:B------:R-:W-:Y:S01]  /*25ac0*/  PRMT R0, RZ, 0x7610, R0 ;  /* 0x00007610ff007816 */ /* 0x000fe20000000000 */
[----:B------:R-:W-:Y:S01]  /*25ad0*/  IMAD.MOV.U32 R16, RZ, RZ, -0x1 ;  /* 0xffffffffff107424 */ /* 0x000fe200078e00ff */
[----:B------:R1:W-:Y:S04]  /*25ae0*/  STL [R1+0x4], R5 ;  /* 0x0000040501007387 */ /* 0x0003e80000100800 */
[----:B------:R1:W-:Y:S01]  /*25af0*/  STL [R1], R2 ;  /* 0x0000000201007387 */ /* 0x0003e20000100800 */
[----:B--2---:R-:W-:-:S04]  /*25b00*/  ISETP.GE.U32.AND P0, PT, R4, UR8, PT ;  /* 0x0000000804007c0c */ /* 0x004fc8000bf06070 */
[----:B---3--:R-:W-:-:S13]  /*25b10*/  ISETP.GE.U32.AND.EX P0, PT, R3, UR9, PT, P0 ;  /* 0x0000000903007c0c */ /* 0x008fda000bf06100 */
[----:B-1----:R-:W-:Y:S05]  /*25b20*/  @P0 BRA `(.L_x_558) ;  /* 0x0000000400940947 */ /* 0x002fea0003800000 */
[----:B------:R-:W-:Y:S01]  /*25b30*/  I2FP.F32.U32 R0, UR4 ;  /* 0x0000000400007c45 */ /* 0x000fe20008201000 */
[----:B0-----:R-:W-:Y:S01]  /*25b40*/  ULDC.64 UR16, c[0x0][0x628] ;  /* 0x00018a0000107ab9 */ /* 0x001fe20000000a00 */
        /* <DEDUP_REMOVED lines=24> */
.L_x_559:
        /* <DEDUP_REMOVED lines=24> */
[----:B------:R-:W-:Y:S01]  /*25e50*/  UMOV UR19, 0x1 ;  /* 0x0000000100137882 */ /* 0x000fe20000000000 */
[----:B------:R-:W-:Y:S01]  /*25e60*/  ULDC UR20, c[0x0][0x608] ;  /* 0x0001820000147ab9 */ /* 0x000fe20000000800 */
[----:B------:R-:W-:Y:S01]  /*25e70*/  USHF.L.U32 UR26, UR19, UR23, URZ ;  /* 0x00000017131a7299 */ /* 0x000fe2000800063f */
[----:B------:R-:W-:Y:S01]  /*25e80*/  ISETP.NE.AND.EX P0, PT, RZ, UR9, PT, P0 ;  /* 0x00000009ff007c0c */ /* 0x000fe2000bf05300 */
[----:B------:R-:W-:Y:S02]  /*25e90*/  USHF.R.U64 UR19, UR18, UR20, UR11 ;  /* 0x0000001412137299 */ /* 0x000fe4000800120b */
[----:B------:R-:W-:Y:S02]  /*25ea0*/  USHF.R.U32.HI UR11, URZ, UR20, UR11 ;  /* 0x000000143f0b7299 */ /* 0x000fe4000801160b */
[----:B------:R-:W-:-:S02]  /*25eb0*/  UIADD3 UR15, -UR15, URZ, URZ ;  /* 0x0000003f0f0f7290 */ /* 0x000fc4000fffe13f */
[----:B------:R-:W-:Y:S01]  /*25ec0*/  USHF.R.U64 UR20, UR19, UR23, UR11 ;  /* 0x0000001713147299 */ /* 0x000fe2000800120b */
[----:B------:R-:W-:Y:S01]  /*25ed0*/  ULDC UR16, c[0x0][0x144] ;  /* 0x0000510000107ab9 */ /* 0x000fe20000000800 */
[----:B------:R-:W-:Y:S01]  /*25ee0*/  ULDC UR6, c[0x0][0x600] ;  /* 0x0001800000067ab9 */ /* 0x000fe20000000800 */
[----:B------:R-:W-:Y:S02]  /*25ef0*/  USHF.R.U32.HI UR11, URZ, UR23, UR11 ;  /* 0x000000173f0b7299 */ /* 0x000fe4000801160b */
[----:B------:R-:W-:Y:S02]  /*25f00*/  UIMAD UR23, UR16, UR15, UR4 ;  /* 0x0000000f101772a4 */ /* 0x000fe4000f8e0204 */
[----:B------:R-:W-:Y:S02]  /*25f10*/  UIADD3 UR22, UR6, -0x1, URZ ;  /* 0xffffffff06167890 */ /* 0x000fe4000fffe03f */
[----:B------:R-:W-:Y:S02]  /*25f20*/  ULOP3.LUT UR27, URZ, UR13, URZ, 0x33, !UPT ;  /* 0x0000000d3f1b7292 */ /* 0x000fe4000f8e333f */
        /* <DEDUP_REMOVED lines=18> */
.L_x_560:
[----:B------:R-:W-:Y:S01]  /*26050*/  UISETP.NE.AND UP0, UPT, UR42, URZ, UPT ;  /* 0x0000003f2a00728c */ /* 0x000fe2000bf05270 */
[----:B------:R-:W-:Y:S01]  /*26060*/  IMAD.MOV.U32 R0, RZ, RZ, 0x1 ;  /* 0x00000001ff007424 */ /* 0x000fe200078e00ff */
[----:B------:R-:W-:Y:S01]  /*26070*/  USHF.R.U64 UR8, UR4, UR24, UR11 ;  /* 0x0000001804087299 */ /* 0x000fe2000800120b */
[----:B------:R-:W-:Y:S01]  /*26080*/  IMAD.U32 R16, RZ, RZ, UR5 ;  /* 0x00000005ff107e24 */ /* 0x000fe2000f8e00ff */
[----:B------:R-:W-:Y:S02]  /*26090*/  ULOP3.LUT UR4, UR19, UR27, URZ, 0xc0, !UPT ;  /* 0x0000001b13047292 */ /* 0x000fe4000f8ec03f */
[----:B------:R-:W-:Y:S02]  /*260a0*/  ULOP3.LUT UR18, UR18, UR22, URZ, 0xc0, !UPT ;  /* 0x0000001612127292 */ /* 0x000fe4000f8ec03f */
[----:B------:R-:W-:-:S03]  /*260b0*/  UIMAD UR4, UR26, UR8, UR4 ;  /* 0x000000081a0472a4 */ /* 0x000fc6000f8e0204 */
[----:B------:R-:W-:Y:S02]  /*260c0*/  @UP0 UIMAD UR23, UR28, UR21, UR7 ;  /* 0x000000151c1702a4 */ /* 0x000fe4000f8e0207 */
[----:B------:R-:W-:-:S03]  /*260d0*/  UIADD3 UR7, -UR8, URZ, URZ ;  /* 0x0000003f08077290 */ /* 0x000fc6000fffe13f */
[----:B------:R-:W-:Y:S01]  /*260e0*/  ULDC UR8, c[0x0][0x610] ;  /* 0x0001840000087ab9 */ /* 0x000fe20000000800 */
[----:B------:R-:W-:Y:S02]  /*260f0*/  UIMAD UR7, UR7, UR25, UR20 ;  /* 0x00000019070772a4 */ /* 0x000fe4000f8e0214 */
[----:B------:R-:W-:Y:S02]  /*26100*/  UIMAD UR4, UR4, UR8, UR23 ;  /* 0x00000008040472a4 */ /* 0x000fe4000f8e0217 */
[----:B------:R-:W-:-:S04]  /*26110*/  UIMAD UR7, UR7, UR6, UR18 ;  /* 0x00000006070772a4 */ /* 0x000fc8000f8e0212 */
[----:B------:R-:W-:Y:S02]  /*26120*/  USEL UR6, UR7, UR4, !UP0 ;  /* 0x0000000407067287 */ /* 0x000fe4000c000000 */
[----:B------:R-:W-:-:S04]  /*26130*/  USEL UR4, UR4, UR7, !UP0 ;  /* 0x0000000704047287 */ /* 0x000fc8000c000000 */
[----:B------:R-:W-:Y:S02]  /*26140*/  IMAD.U32 R3, RZ, RZ, UR6 ;  /* 0x00000006ff037e24 */ /* 0x000fe4000f8e00ff */
[----:B------:R-:W-:-:S05]  /*26150*/  IMAD.U32 R2, RZ, RZ, UR4 ;  /* 0x00000004ff027e24 */ /* 0x000fca000f8e00ff */
[----:B------:R1:W-:Y:S04]  /*26160*/  STL [R1+0x4], R2 ;  /* 0x0000040201007387 */ /* 0x0003e80000100800 */
[----:B------:R1:W-:Y:S02]  /*26170*/  STL [R1], R3 ;  /* 0x0000000301007387 */ /* 0x0003e40000100800 */
.L_x_558:
[----:B------:R-:W-:-:S08]  /*26180*/  NOP ;  /* 0x0000000000007918 */ /* 0x000fd00000000000 */
[----:B01----:R-:W0:-:S00]  /*26190*/  USETMAXREG.DEALLOC.CTAPOOL 0x18 ;  /* 0x00000018000079c8 */ /* 0x003e0000080e0500 */
[----:B------:R-:W-:-:S13]  /*261a0*/  ISETP.NE.AND P0, PT, RZ, UR10, PT ;  /* 0x0000000aff007c0c */ /* 0x000fda000bf05270 */
[----:B------:R-:W-:Y:S05]  /*261b0*/  @P0 EXIT ;  /* 0x000000000000094d */ /* 0x000fea0003800000 */
[----:B0-----:R0:W-:Y:S01]  /*261c0*/  STL [R1+0x8], RZ ;  /* 0x000008ff01007387 */ /* 0x0011e20000100800 */
[----:B------:R-:W-:Y:S01]  /*261d0*/  LOP3.LUT P0, RZ, R0, 0xff, RZ, 0xc0, !PT ;  /* 0x000000ff00ff7812 */ /* 0x000fe2000780c0ff */
[----:B------:R-:W-:-:S12]  /*261e0*/  IMAD.MOV.U32 R18, RZ, RZ, 0x1 ;  /* 0x00000001ff127424 */ /* 0x000fd800078e00ff */
[----:B0-----:R-:W-:Y:S05]  /*261f0*/  @!P0 BRA `(.L_x_561) ;  /* 0x00000010005c8947 */ /* 0x001fea0003800000 */
[----:B------:R-:W0:Y:S01]  /*26200*/  S2R R2, SR_TID.X ;  /* 0x0000000000027919 */ /* 0x000e220000002100 */
[----:B------:R-:W-:Y:S01]  /*26210*/  IMAD.MOV.U32 R0, RZ, RZ, 0x1 ;  /* 0x00000001ff007424 */ /* 0x000fe200078e00ff */
[----:B------:R-:W-:Y:S01]  /*26220*/  ULDC UR5, c[0x0][0x28c] ;  /* 0x0000a30000057ab9 */ /* 0x000fe20000000800 */
[----:B------:R-:W-:Y:S01]  /*26230*/  ULDC UR39, c[0x0][0x658] ;  /* 0x0001960000277ab9 */ /* 0x000fe20000000800 */
[----:B------:R-:W-:Y:S01]  /*26240*/  UMOV UR6, 0xffffffff ;  /* 0xffffffff00067882 */ /* 0x000fe20000000000 */
[----:B------:R-:W-:Y:S01]  /*26250*/  UIADD3 UR7, UR5, 0x7f, URZ ;  /* 0x0000007f05077890 */ /* 0x000fe2000fffe03f */
[----:B------:R1:W-:Y:S01]  /*26260*/  STL.S16 [R1+0xc], R0 ;  /* 0x00000c0001007387 */ /* 0x0003e20000100600 */
[----:B------:R-:W-:Y:S01]  /*26270*/  UMOV UR8, 0x1 ;  /* 0x0000000100087882 */ /* 0x000fe20000000000 */
[----:B------:R-:W-:Y:S01]  /*26280*/  USHF.L.U32 UR6, UR6, UR39, URZ ;  /* 0x0000002706067299 */ /* 0x000fe2000800063f */
[----:B------:R-:W-:Y:S01]  /*26290*/  BSSY B7, `(.L_x_561) ;  /* 0x000010d000077945 */ /* 0x000fe20003800000 */
[----:B------:R1:W-:Y:S01]  /*262a0*/  STL [R1+0x8], RZ ;  /* 0x000008ff01007387 */ /* 0x0003e20000100800 */
[----:B------:R-:W-:Y:S01]  /*262b0*/  USHF.L.U32 UR39, UR8, UR39, URZ ;  /* 0x0000002708277299 */ /* 0x000fe2000800063f */
[----:B------:R-:W-:Y:S01]  /*262c0*/  IMAD.MOV.U32 R18, RZ, RZ, 0x1 ;  /* 0x00000001ff127424 */ /* 0x000fe200078e00ff */
[----:B------:R-:W-:Y:S01]  /*262d0*/  USHF.R.S32.HI UR8, URZ, 0x1f, UR7 ;  /* 0x0000001f3f087899 */ /* 0x000fe20008011407 */
[----:B------:R-:W-:Y:S01]  /*262e0*/  ULDC UR4, c[0x0][0xc] ;  /* 0x0000030000047ab9 */ /* 0x000fe20000000800 */
[----:B------:R-:W-:-:S02]  /*262f0*/  ULDC UR5, c[0x0][0x10] ;  /* 0x0000040000057ab9 */ /* 0x000fc40000000800 */
[----:B------:R-:W-:Y:S02]  /*26300*/  ULEA.HI UR8, UR8, UR7, URZ, 0x7 ;  /* 0x0000000708087291 */ /* 0x000fe4000f8f383f */
[----:B------:R-:W-:Y:S02]  /*26310*/  UIMAD.WIDE.U32 UR4, UR4, UR5, URZ ;  /* 0x00000005040472a5 */ /* 0x000fe4000f8e003f */
[----:B------:R-:W-:Y:S02]  /*26320*/  ULOP3.LUT UR38, URZ, UR6, URZ, 0x33, !UPT ;  /* 0x000000063f267292 */ /* 0x000fe4000f8e333f */
[----:B------:R-:W-:Y:S01]  /*26330*/  USHF.R.S32.HI UR44, URZ, 0x7, UR8 ;  /* 0x000000073f2c7899 */ /* 0x000fe20008011408 */
[----:B------:R-:W-:Y:S01]  /*26340*/  ULDC UR6, c[0x0][0x14] ;  /* 0x0000050000067ab9 */ /* 0x000fe20000000800 */
[----:B------:R-:W-:Y:S01]  /*26350*/  ULDC UR40, c[0x0][0x600] ;  /* 0x0001800000287ab9 */ /* 0x000fe20000000800 */
[----:B------:R-:W-:Y:S02]  /*26360*/  UIMAD.WIDE.U32 UR48, UR4, UR6, URZ ;  /* 0x00000006043072a5 */ /* 0x000fe4000f8e003f */
[----:B------:R-:W-:-:S02]  /*26370*/  UIMAD UR45, UR5, UR6, URZ ;  /* 0x00000006052d72a4 */ /* 0x000fc4000f8e023f */
[----:B------:R-:W-:Y:S01]  /*26380*/  ULOP3.LUT UR41, UR43, 0x2, URZ, 0xfc, !UPT ;  /* 0x000000022b297892 */ /* 0x000fe2000f8efc3f */
[C---:B0-----:R-:W-:Y:S01]  /*26390*/  LOP3.LUT P1, RZ, R2.reuse, 0x7f, RZ, 0xc0, !PT ;  /* 0x0000007f02ff7812 */ /* 0x041fe2000782c0ff */
[----:B------:R-:W-:Y:S01]  /*263a0*/  UIADD3 UR40, UR40, -0x1, URZ ;  /* 0xffffffff28287890 */ /* 0x000fe2000fffe03f */
[----:B------:R-:W-:Y:S01]  /*263b0*/  LOP3.LUT P0, RZ, R2, 0x1f, RZ, 0xc0, !PT ;  /* 0x0000001f02ff7812 */ /* 0x000fe2000780c0ff */
[----:B------:R-:W-:Y:S02]  /*263c0*/  UIADD3 UR45, UR49, UR45, URZ ;  /* 0x0000002d312d7290 */ /* 0x000fe4000fffe03f */
[----:B------:R-:W-:Y:S01]  /*263d0*/  UIADD3 UR46, UR44, 0x1, URZ ;  /* 0x000000012c2e7890 */ /* 0x000fe2000fffe03f */
[----:B------:R-:W-:Y:S01]  /*263e0*/  PLOP3.LUT P0, PT, P0, P1, PT, 0x8a, 0x0 ;  /* 0x000000000000781c */ /* 0x000fe20000703172 */
[----:B------:R-:W-:-:S03]  /*263f0*/  ULDC.64 UR36, c[0x0][0x198] ;  /* 0x0000660000247ab9 */ /* 0x000fc60000000a00 */
[----:B-1----:R-:W-:-:S09]  /*26400*/  P2R R17, PR, RZ, 0x1 ;  /* 0x00000001ff117803 */ /* 0x002fd20000000000 */
.L_x_575:
[----:B------:R-:W-:-:S03]  /*26410*/  UMOV UR4, 0xffffffff ;  /* 0xffffffff00047882 */ /* 0x000fc60000000000 */
[----:B01----:R-:W-:Y:S05]  /*26420*/  BRA.DIV UR4, `(.L_x_562) ;  /* 0x0000001204d07947 */ /* 0x003fea000b800000 */
[----:B------:R-:W-:-:S13]  /*26430*/  ELECT P6, URZ, PT ;  /* 0x00000000003f782f */ /* 0x000fda00038c0000 */
.L_x_587:
[----:B------:R-:W-:Y:S04]  /*26440*/  BSSY B6, `(.L_x_563) ;  /* 0x000006c000067945 */ /* 0x000fe80003800000 */
[----:B------:R-:W-:Y:S05]  /*26450*/  @!P6 BRA `(.L_x_564) ;  /* 0x0000000400a8e947 */ /* 0x000fea0003800000 */
[----:B------:R-:W0:Y:S01]  /*26460*/  S2R R0, SR_CgaCtaId ;  /* 0x0000000000007919 */ /* 0x000e220000008800 */
[----:B------:R-:W-:-:S04]  /*26470*/  MOV R19, 0x400 ;  /* 0x0000040000137802 */ /* 0x000fc80000000f00 */
[----:B0-----:R-:W-:-:S05]  /*26480*/  LEA R19, R0, R19, 0x18 ;  /* 0x0000001300137211 */ /* 0x001fca00078ec0ff */
[----:B------:R-:W-:-:S05]  /*26490*/  VIADD R0, R19, 0x800 ;  /* 0x0000080013007836 */ /* 0x000fca0000000000 */
[----:B------:R-:W-:-:S13]  /*264a0*/  LOP3.LUT P0, RZ, R0, 0x3ff, RZ, 0xc0, !PT ;  /* 0x000003ff00ff7812 */ /* 0x000fda000780c0ff */
[----:B------:R-:W-:Y:S05]  /*264b0*/  @!P0 BRA `(.L_x_565) ;  /* 0x0000000000408947 */ /* 0x000fea0003800000 */
[----:B------:R-:W-:Y:S01]  /*264c0*/  MOV R2, 0x0 ;  /* 0x0000000000027802 */ /* 0x000fe20000000f00 */
[----:B------:R-:W-:Y:S01]  /*264d0*/  ULDC.64 UR4, c[0x4][0x70] ;  /* 0x01001c0000047ab9 */ /* 0x000fe20000000a00 */
[----:B------:R-:W-:Y:S01]  /*264e0*/  ULDC.64 UR6, c[0x4][0x78] ;  /* 0x01001e0000067ab9 */ /* 0x000fe20000000a00 */
[----:B------:R-:W-:Y:S01]  /*264f0*/  ULDC.64 UR8, c[0x4][0x8] ;  /* 0x0100020000087ab9 */ /* 0x000fe20000000a00 */
[----:B------:R-:W-:Y:S02]  /*26500*/  IMAD.U32 R4, RZ, RZ, UR4 ;  /* 0x00000004ff047e24 */ /* 0x000fe4000f8e00ff */
[----:B------:R-:W0:Y:S01]  /*26510*/  LDC.64 R2, c[0x4][R2] ;  /* 0x0100000002027b82 */ /* 0x000e220000000a00 */
[----:B------:R-:W-:Y:S02]  /*26520*/  IMAD.U32 R5, RZ, RZ, UR5 ;  /* 0x00000005ff057e24 */ /* 0x000fe4000f8e00ff */
[----:B------:R-:W-:Y:S02]  /*26530*/  IMAD.U32 R6, RZ, RZ, UR6 ;  /* 0x00000006ff067e24 */ /* 0x000fe4000f8e00ff */
[----:B------:R-:W-:-:S02]  /*26540*/  IMAD.U32 R7, RZ, RZ, UR7 ;  /* 0x00000007ff077e24 */ /* 0x000fc4000f8e00ff */
[----:B------:R-:W-:Y:S02]  /*26550*/  IMAD.U32 R10, RZ, RZ, UR8 ;  /* 0x00000008ff0a7e24 */ /* 0x000fe4000f8e00ff */
[----:B------:R-:W-:Y:S02]  /*26560*/  IMAD.U32 R11, RZ, RZ, UR9 ;  /* 0x00000009ff0b7e24 */ /* 0x000fe4000f8e00ff */
[----:B------:R-:W-:Y:S02]  /*26570*/  IMAD.MOV.U32 R8, RZ, RZ, 0x70 ;  /* 0x00000070ff087424 */ /* 0x000fe400078e00ff */
[----:B------:R-:W-:Y:S02]  /*26580*/  IMAD.MOV.U32 R12, RZ, RZ, 0x1 ;  /* 0x00000001ff0c7424 */ /* 0x000fe400078e00ff */
[----:B------:R-:W-:-:S07]  /*26590*/  IMAD.MOV.U32 R13, RZ, RZ, RZ ;  /* 0x000000ffff0d7224 */ /* 0x000fce00078e00ff */
[----:B------:R-:W-:-:S07]  /*265a0*/  LEPC R20, `(.L_x_565) ;  /* 0x000000001014794e */ /* 0x000fce0000000000 */
[----:B0-----:R-:W-:Y:S05]  /*265b0*/  CALL.ABS.NOINC R2 ;  /* 0x0000000002007343 */ /* 0x001fea0003c00000 */
.L_x_565:
        /* <DEDUP_REMOVED lines=19> */
.L_x_566:
[----:B------:R-:W0:Y:S02]  /*266f0*/  LDC R0, c[0x0][0x28c] ;  /* 0x0000a300ff007b82 */ /* 0x000e240000000800 */
[----:B0-----:R-:W-:-:S13]  /*26700*/  ISETP.GE.AND P0, PT, R0, 0x1, PT ;  /* 0x000000010000780c */ /* 0x001fda0003f06270 */
[----:B------:R-:W-:Y:S05]  /*26710*/  @!P0 BRA `(.L_x_564) ;  /* 0x0000000000f88947 */ /* 0x000fea0003800000 */
[----:B------:R-:W2:Y:S04]  /*26720*/  LDL.LU R3, [R1+0x4] ;  /* 0x0000040001037983 */ /* 0x000ea80000300800 */
[----:B------:R-:W3:Y:S01]  /*26730*/  LDL.LU R2, [R1] ;  /* 0x0000000001027983 */ /* 0x000ee20000300800 */
[----:B------:R-:W-:Y:S02]  /*26740*/  IMAD.MOV.U32 R9, RZ, RZ, RZ ;  /* 0x000000ffff097224 */ /* 0x000fe400078e00ff */
[----:B------:R-:W-:Y:S01]  /*26750*/  IMAD.U32 R7, RZ, RZ, UR46 ;  /* 0x0000002eff077e24 */ /* 0x000fe2000f8e00ff */
[----:B------:R0:W5:Y:S01]  /*26760*/  LDL R4, [R1+0x8] ;  /* 0x0000080001047983 */ /* 0x0001620000100800 */
[----:B--2---:R-:W-:Y:S02]  /*26770*/  IMAD.SHL.U32 R0, R3, 0x100, RZ ;  /* 0x0000010003007824 */ /* 0x004fe400078e00ff */
[----:B------:R-:W-:-:S02]  /*26780*/  IMAD.MOV.U32 R3, RZ, RZ, R18 ;  /* 0x000000ffff037224 */ /* 0x000fc400078e0012 */
[----:B---3--:R-:W-:Y:S02]  /*26790*/  IMAD.SHL.U32 R2, R2, 0x100, RZ ;  /* 0x0000010002027824 */ /* 0x008fe400078e00ff */
[----:B0-----:R-:W-:-:S07]  /*267a0*/  VIADD R10, R0, 0x80 ;  /* 0x00000080000a7836 */ /* 0x001fce0000000000 */
.L_x_570:
[----:B------:R-:W0:Y:S01]  /*267b0*/  S2R R5, SR_TID.X ;  /* 0x0000000000057919 */ /* 0x000e220000002100 */
[----:B-----5:R-:W-:Y:S01]  /*267c0*/  IMAD R8, R4, 0x8, R19 ;  /* 0x0000000804087824 */ /* 0x020fe200078e0213 */
[----:B0-----:R-:W-:Y:S02]  /*267d0*/  LOP3.LUT P1, RZ, R5, 0x7f, RZ, 0xc0, !PT ;  /* 0x0000007f05ff7812 */ /* 0x001fe4000782c0ff */
[----:B------:R-:W-:-:S04]  /*267e0*/  SHF.L.U32 R5, R3, 0x1f, RZ ;  /* 0x0000001f03057819 */ /* 0x000fc800000006ff */
[----:B------:R-:W0:Y:S07]  /*267f0*/  SYNCS.PHASECHK.TRANS64.TRYWAIT P0, [R8+URZ+0x18], R5 ;  /* 0x00001805080075a7 */ /* 0x000e2e000800017f */
[----:B------:R-:W1:Y:S01]  /*26800*/  @!P1 LDC R6, c[0x0][0x500] ;  /* 0x00014000ff069b82 */ /* 0x000e620000000800 */
[----:B0-----:R-:W-:Y:S05]  /*26810*/  @!P0 BRA `(.L_x_567) ;  /* 0x0000000c00f48947 */ /* 0x001fea0003800000 */
.L_x_588:
[----:B------:R-:W2:Y:S01]  /*26820*/  S2R R11, SR_TID.X ;  /* 0x00000000000b7919 */ /* 0x000ea20000002100 */
[----:B------:R-:W-:-:S04]  /*26830*/  UPRMT UR4, UR41, 0x9910, URZ ;  /* 0x0000991029047896 */ /* 0x000fc8000800003f */
[----:B------:R-:W-:Y:S01]  /*26840*/  UISETP.NE.AND UP0, UPT, UR4, 0x2, UPT ;  /* 0x000000020400788c */ /* 0x000fe2000bf05270 */
[----:B--2---:R-:W-:-:S13]  /*26850*/  LOP3.LUT P0, RZ, R11, 0x7f, RZ, 0xc0, !PT ;  /* 0x0000007f0bff7812 */ /* 0x004fda000780c0ff */
[----:B-1----:R1:W-:Y:S01]  /*26860*/  @!P0 SYNCS.ARRIVE.TRANS64 RZ, [R8+URZ], R6 ;  /* 0x0000000608ff89a7 */ /* 0x0023e2000800003f */
[----:B------:R-:W-:-:S13]  /*26870*/  PLOP3.LUT P0, PT, PT, PT, UP0, 0x80, 0x0 ;  /* 0x000000000000781c */ /* 0x000fda0003f0f008 */
[----:B-1----:R-:W-:Y:S05]  /*26880*/  @P0 BRA `(.L_x_568) ;  /* 0x0000000000040947 */ /* 0x002fea0003800000 */
[----:B------:R-:W-:Y:S01]  /*26890*/  BPT.TRAP 0x1 ;  /* 0x000000040000795c */ /* 0x000fe20000300000 */
.L_x_568:
[----:B------:R-:W-:-:S13]  /*268a0*/  ISETP.NE.AND P0, PT, R17, RZ, PT ;  /* 0x000000ff1100720c */ /* 0x000fda0003f05270 */
[----:B------:R-:W-:Y:S05]  /*268b0*/  @P0 BRA `(.L_x_569) ;  /* 0x0000000000040947 */ /* 0x000fea0003800000 */
[----:B------:R-:W-:Y:S01]  /*268c0*/  BPT.TRAP 0x1 ;  /* 0x000000040000795c */ /* 0x000fe20000300000 */
.L_x_569:
[----:B0-----:R-:W-:Y:S01]  /*268d0*/  IMAD R5, R4, 0x8000, R19 ;  /* 0x0000800004057824 */ /* 0x001fe200078e0213 */
[----:B------:R-:W-:Y:S01]  /*268e0*/  R2UR UR25, R8 ;  /* 0x00000000081972ca */ /* 0x000fe200000e0000 */
[----:B------:R-:W-:Y:S01]  /*268f0*/  VIADD R7, R7, 0xffffffff ;  /* 0xffffffff07077836 */ /* 0x000fe20000000000 */
[----:B------:R-:W-:Y:S01]  /*26900*/  R2UR UR27, R9 ;  /* 0x00000000091b72ca */ /* 0x000fe200000e0000 */
[----:B------:R-:W-:Y:S01]  /*26910*/  UIADD3 UR4, UP0, UR36, 0xf0, URZ ;  /* 0x000000f024047890 */ /* 0x000fe2000ff1e03f */
[----:B------:R-:W-:Y:S01]  /*26920*/  R2UR UR8, R5 ;  /* 0x00000000050872ca */ /* 0x000fe200000e0000 */
[----:B------:R-:W-:Y:S01]  /*26930*/  UIADD3 UR14, UP1, UR36, 0x1f0, URZ ;  /* 0x000001f0240e7890 */ /* 0x000fe2000ff3e03f */
[----:B------:R-:W-:Y:S01]  /*26940*/  R2UR UR28, R16 ;  /* 0x00000000101c72ca */ /* 0x000fe200000e0000 */
[----:B------:R-:W-:Y:S01]  /*26950*/  UIADD3.X UR5, URZ, UR37, URZ, UP0, !UPT ;  /* 0x000000253f057290 */ /* 0x000fe200087fe43f */
[----:B------:R-:W-:Y:S01]  /*26960*/  R2UR UR26, R0 ;  /* 0x00000000001a72ca */ /* 0x000fe200000e0000 */
[----:B------:R-:W-:Y:S01]  /*26970*/  VIADD R4, R4, 0x1 ;  /* 0x0000000104047836 */ /* 0x000fe20000000000 */
[----:B------:R-:W-:Y:S01]  /*26980*/  R2UR UR18, R10 ;  /* 0x000000000a1272ca */ /* 0x000fe200000e0000 */
[----:B------:R-:W-:Y:S01]  /*26990*/  UIADD3.X UR15, URZ, UR37, URZ, UP1, !UPT ;  /* 0x000000253f0f7290 */ /* 0x000fe20008ffe43f */
[----:B------:R-:W-:Y:S01]  /*269a0*/  R2UR UR11, R2 ;  /* 0x00000000020b72ca */ /* 0x000fe200000e0000 */
[----:B------:R-:W-:Y:S01]  /*269b0*/  UMOV UR6, 0x0 ;  /* 0x0000000000067882 */ /* 0x000fe20000000000 */
[----:B------:R-:W-:Y:S01]  /*269c0*/  ISETP.GT.AND P1, PT, R7, 0x1, PT ;  /* 0x000000010700780c */ /* 0x000fe20003f24270 */
[----:B------:R-:W-:Y:S01]  /*269d0*/  UMOV UR7, 0x10000000 ;  /* 0x1000000000077882 */ /* 0x000fe20000000000 */
[C---:B------:R-:W-:Y:S01]  /*269e0*/  ISETP.NE.AND P0, PT, R4.reuse, 0x3, PT ;  /* 0x000000030400780c */ /* 0x040fe20003f05270 */
[----:B------:R-:W-:Y:S01]  /*269f0*/  UIADD3 UR24, UR8, 0x800, URZ ;  /* 0x0000080008187890 */ /* 0x000fe2000fffe03f */
[----:B------:R-:W-:Y:S01]  /*26a00*/  VIADD R9, R9, 0x80 ;  /* 0x0000008009097836 */ /* 0x000fe20000000000 */
[----:B------:R-:W-:Y:S01]  /*26a10*/  UIADD3 UR16, UR8, 0x4800, URZ ;  /* 0x0000480008107890 */ /* 0x000fe2000fffe03f */
[----:B------:R-:W-:Y:S01]  /*26a20*/  SEL R6, RZ, 0x1, P0 ;  /* 0x00000001ff067807 */ /* 0x000fe20000000000 */
[----:B------:R-:W-:Y:S01]  /*26a30*/  UIADD3 UR8, UR8, 0x18800, URZ ;  /* 0x0001880008087890 */ /* 0x000fe2000fffe03f */
[----:B------:R-:W-:Y:S01]  /*26a40*/  SEL R4, R4, RZ, P0 ;  /* 0x000000ff04047207 */ /* 0x000fe20000000000 */
[----:B------:R-:W-:Y:S01]  /*26a50*/  UMOV UR17, UR25 ;  /* 0x0000001900117c82 */ /* 0x000fe20008000000 */
[----:B------:R-:W-:Y:S01]  /*26a60*/  UMOV UR19, UR27 ;  /* 0x0000001b00137c82 */ /* 0x000fe20008000000 */
[----:B------:R-:W-:Y:S01]  /*26a70*/  UMOV UR20, UR28 ;  /* 0x0000001c00147c82 */ /* 0x000fe20008000000 */
[----:B------:R0:W-:Y:S01]  /*26a80*/  UTMALDG.3D [UR24], [UR4], desc[UR6] ;  /* 0x00000618040075b4 */ /* 0x0001e20008011000 */
[----:B------:R-:W-:Y:S01]  /*26a90*/  UMOV UR9, UR25 ;  /* 0x0000001900097c82 */ /* 0x000fe20008000000 */
[----:B------:R-:W-:Y:S01]  /*26aa0*/  UMOV UR10, UR27 ;  /* 0x0000001b000a7c82 */ /* 0x000fe20008000000 */
[----:B------:R-:W-:Y:S01]  /*26ab0*/  UMOV UR12, UR28 ;  /* 0x0000001c000c7c82 */ /* 0x000fe20008000000 */
[----:B------:R-:W-:Y:S01]  /*26ac0*/  LOP3.LUT R3, R3, R6, RZ, 0x3c, !PT ;  /* 0x0000000603037212 */ /* 0x000fe200078e3cff */
[----:B------:R0:W-:Y:S01]  /*26ad0*/  UTMALDG.3D [UR16], [UR4], desc[UR6] ;  /* 0x00000610040075b4 */ /* 0x0001e20008011000 */
[----:B------:R0:W-:Y:S02]  /*26ae0*/  UTMALDG.3D [UR8], [UR14], desc[UR6] ;  /* 0x000006080e0075b4 */ /* 0x0001e40008011000 */
[----:B0-----:R-:W-:Y:S05]  /*26af0*/  @P1 BRA `(.L_x_570) ;  /* 0xfffffffc002c1947 */ /* 0x001fea000383ffff */
.L_x_564:
[----:B------:R-:W-:Y:S05]  /*26b00*/  BSYNC B6 ;  /* 0x0000000000067941 */ /* 0x000fea0003800000 */
.L_x_563:
[----:B------:R-:W2:Y:S01]  /*26b10*/  LDL.LU R6, [R1+0xc] ;  /* 0x00000c0001067983 */ /* 0x000ea20000300800 */
[----:B------:R-:W-:Y:S01]  /*26b20*/  IMAD.U32 R2, RZ, RZ, UR44 ;  /* 0x0000002cff027e24 */ /* 0x000fe2000f8e00ff */
[----:B------:R-:W-:Y:S02]  /*26b30*/  ULDC.64 UR4, c[0x0][0x650] ;  /* 0x0001940000047ab9 */ /* 0x000fe40000000a00 */
[----:B------:R-:W3:Y:S04]  /*26b40*/  LDL.LU R5, [R1+0x8] ;  /* 0x0000080001057983 */ /* 0x000ee80000300800 */
[----:B------:R-:W4:Y:S04]  /*26b50*/  LDL.LU R12, [R1+0x200] ;  /* 0x00020000010c7983 */ /* 0x000f280000300800 */
[----:B------:R-:W5:Y:S01]  /*26b60*/  LDL.LU R11, [R1+0x204] ;  /* 0x00020400010b7983 */ /* 0x000f620000300800 */
[----:B------:R-:W-:Y:S01]  /*26b70*/  IMAD.MOV.U32 R4, RZ, RZ, -0x1 ;  /* 0xffffffffff047424 */ /* 0x000fe200078e00ff */
[----:B------:R-:W-:Y:S01]  /*26b80*/  UISETP.GE.U32.AND UP0, UPT, UR44, 0x3, UPT ;  /* 0x000000032c00788c */ /* 0x000fe2000bf06070 */
[----:B------:R-:W-:Y:S01]  /*26b90*/  BSSY B0, `(.L_x_571) ;  /* 0x000007a000007945 */ /* 0x000fe20003800000 */
[----:B------:R-:W-:-:S04]  /*26ba0*/  IMAD.MOV.U32 R16, RZ, RZ, -0x1 ;  /* 0xffffffffff107424 */ /* 0x000fc800078e00ff */
[----:B------:R-:W-:Y:S02]  /*26bb0*/  PLOP3.LUT P1, PT, PT, PT, UP0, 0x80, 0x0 ;  /* 0x000000000000781c */ /* 0x000fe40003f2f008 */
[----:B--2---:R-:W-:-:S13]  /*26bc0*/  LOP3.LUT P0, RZ, R6, 0xff, RZ, 0xc0, !PT ;  /* 0x000000ff06ff7812 */ /* 0x004fda000780c0ff */
[----:B------:R-:W0:Y:S01]  /*26bd0*/  @P0 S2R R3, SR_CgaCtaId ;  /* 0x0000000000030919 */ /* 0x000e220000008800 */
[----:B------:R-:W-:-:S04]  /*26be0*/  @P0 MOV R0, 0x400 ;  /* 0x0000040000000802 */ /* 0x000fc80000000f00 */
[----:B0-----:R-:W-:-:S04]  /*26bf0*/  @P0 LEA R0, R3, R0, 0x18 ;  /* 0x0000000003000211 */ /* 0x001fc800078ec0ff */
[----:B------:R3:W-:Y:S02]  /*26c00*/  @P0 SYNCS.ARRIVE.TRANS64.A1T0 RZ, [R0+URZ+0x48], RZ ;  /* 0x000048ff00ff09a7 */ /* 0x0007e4000810003f */
[----:B---3--:R-:W-:-:S05]  /*26c10*/  VIADD R0, R5, UR44 ;  /* 0x0000002c05007c36 */ /* 0x008fca0008000000 */
[----:B------:R-:W-:-:S04]  /*26c20*/  ISETP.GT.U32.AND P0, PT, R0, 0x2, PT ;  /* 0x000000020000780c */ /* 0x000fc80003f04070 */
[----:B------:R-:W-:Y:S01]  /*26c30*/  ISETP.LT.U32.AND P0, PT, R2, 0x3, P0 ;  /* 0x000000030200780c */ /* 0x000fe20000701070 */
[----:B------:R-:W-:-:S05]  /*26c40*/  IMAD.WIDE.U32 R2, R0, -0x55555555, RZ ;  /* 0xaaaaaaab00027825 */ /* 0x000fca00078e00ff */
[----:B------:R-:W-:Y:S02]  /*26c50*/  SHF.R.U32.HI R5, RZ, 0x1, R3 ;  /* 0x00000001ff057819 */ /* 0x000fe40000011603 */
[----:B------:R-:W-:Y:S02]  /*26c60*/  SEL R3, RZ, 0x1, !P0 ;  /* 0x00000001ff037807 */ /* 0x000fe40004000000 */
[----:B-----5:R-:W-:Y:S02]  /*26c70*/  IADD3 R11, P0, R11, UR48, RZ ;  /* 0x000000300b0b7c10 */ /* 0x020fe4000ff1e0ff */
[----:B------:R-:W-:Y:S01]  /*26c80*/  LOP3.LUT R18, R18, R3, RZ, 0x3c, !PT ;  /* 0x0000000312127212 */ /* 0x000fe200078e3cff */
[----:B------:R-:W-:Y:S01]  /*26c90*/  IMAD R3, R5, -0x3, R0 ;  /* 0xfffffffd05037824 */ /* 0x000fe200078e0200 */
[----:B----4-:R-:W-:Y:S01]  /*26ca0*/  IADD3.X R12, R12, UR45, RZ, P0, !PT ;  /* 0x0000002d0c0c7c10 */ /* 0x010fe200087fe4ff */
[----:B------:R-:W-:Y:S01]  /*26cb0*/  STL [R1+0x204], R11 ;  /* 0x0002040b01007387 */ /* 0x000fe20000100800 */
[----:B------:R-:W-:-:S02]  /*26cc0*/  PRMT R2, RZ, 0x7610, R2 ;  /* 0x00007610ff027816 */ /* 0x000fc40000000002 */
[----:B------:R-:W-:Y:S01]  /*26cd0*/  ISETP.GE.U32.AND P0, PT, R11, UR4, PT ;  /* 0x000000040b007c0c */ /* 0x000fe2000bf06070 */
[----:B------:R-:W-:Y:S01]  /*26ce0*/  STL [R1+0x200], R12 ;  /* 0x0002000c01007387 */ /* 0x000fe20000100800 */
[----:B------:R-:W-:Y:S02]  /*26cf0*/  @P1 LOP3.LUT R18, R18, 0x1, R5, 0x78, !PT ;  /* 0x0000000112121812 */ /* 0x000fe400078e7805 */
[----:B------:R-:W-:Y:S01]  /*26d00*/  ISETP.GE.U32.AND.EX P0, PT, R12, UR5, PT, P0 ;  /* 0x000000050c007c0c */ /* 0x000fe2000bf06100 */
[----:B------:R0:W-:Y:S01]  /*26d10*/  STL [R1+0x8], R3 ;  /* 0x0000080301007387 */ /* 0x0001e20000100800 */
[----:B------:R-:W-:-:S03]  /*26d20*/  PRMT R0, RZ, 0x7610, R0 ;  /* 0x00007610ff007816 */ /* 0x000fc60000000000 */
[----:B------:R1:W-:Y:S01]  /*26d30*/  STL [R1+0x4], R4 ;  /* 0x0000040401007387 */ /* 0x0003e20000100800 */
[----:B0-----:R-:W-:-:S05]  /*26d40*/  IMAD.MOV.U32 R3, RZ, RZ, -0x1 ;  /* 0xffffffffff037424 */ /* 0x001fca00078e00ff */
[----:B------:R1:W-:Y:S04]  /*26d50*/  STL [R1], R3 ;  /* 0x0000000301007387 */ /* 0x0003e80000100800 */
[----:B------:R1:W-:Y:S01]  /*26d60*/  STL.S16 [R1+0xc], R2 ;  /* 0x00000c0201007387 */ /* 0x0003e20000100600 */
[----:B------:R-:W-:Y:S05]  /*26d70*/  @P0 BRA `(.L_x_572) ;  /* 0x00000004006c0947 */ /* 0x000fea0003800000 */
[----:B------:R-:W0:Y:S01]  /*26d80*/  S2R R0, SR_CTAID.X ;  /* 0x0000000000007919 */ /* 0x000e220000002500 */
[----:B------:R-:W-:Y:S01]  /*26d90*/  ULDC UR4, c[0x0][0x150] ;  /* 0x0000540000047ab9 */ /* 0x000fe20000000800 */
[----:B-1----:R-:W1:Y:S01]  /*26da0*/  LDC R3, c[0x0][0x144] ;  /* 0x00005100ff037b82 */ /* 0x002e620000000800 */
[----:B------:R-:W-:Y:S01]  /*26db0*/  UISETP.NE.AND UP0, UPT, UR42, URZ, UPT ;  /* 0x0000003f2a00728c */ /* 0x000fe2000bf05270 */
[----:B------:R-:W2:Y:S01]  /*26dc0*/  S2R R5, SR_CTAID.Y ;  /* 0x0000000000057919 */ /* 0x000ea20000002600 */
[----:B------:R-:W-:-:S04]  /*26dd0*/  ULDC UR7, c[0x0][0x630] ;  /* 0x00018c0000077ab9 */ /* 0x000fc80000000800 */
[----:B------:R-:W-:Y:S01]  /*26de0*/  PLOP3.LUT P0, PT, PT, PT, UP0, 0x80, 0x0 ;  /* 0x000000000000781c */ /* 0x000fe20003f0f008 */
[----:B------:R-:W3:Y:S01]  /*26df0*/  LDC R8, c[0x0][0x148] ;  /* 0x00005200ff087b82 */ /* 0x000ee20000000800 */
[----:B0-----:R-:W-:Y:S02]  /*26e00*/  I2FP.F32.U32 R2, R0 ;  /* 0x0000000000027245 */ /* 0x001fe40000201000 */
[----:B--2---:R-:W-:-:S03]  /*26e10*/  I2FP.F32.U32 R4, R5 ;  /* 0x0000000500047245 */ /* 0x004fc60000201000 */
[----:B------:R-:W-:Y:S01]  /*26e20*/  FMUL R2, R2, UR4 ;  /* 0x0000000402027c20 */ /* 0x000fe20008400000 */
[----:B------:R-:W-:Y:S02]  /*26e30*/  ULDC UR4, c[0x0][0x154] ;  /* 0x0000550000047ab9 */ /* 0x000fe40000000800 */
[----:B------:R-:W-:Y:S01]  /*26e40*/  FMUL R6, R4, UR4 ;  /* 0x0000000404067c20 */ /* 0x000fe20008400000 */
[----:B------:R-:W-:Y:S02]  /*26e50*/  ULDC.64 UR4, c[0x0][0x628] ;  /* 0x00018a0000047ab9 */ /* 0x000fe40000000a00 */
[----:B------:R-:W0:Y:S08]  /*26e60*/  F2I.U32.TRUNC.NTZ R2, R2 ;  /* 0x0000000200027305 */ /* 0x000e30000020f000 */
[----:B------:R-:W2:Y:S01]  /*26e70*/  F2I.U32.TRUNC.NTZ R6, R6 ;  /* 0x0000000600067305 */ /* 0x000ea2000020f000 */
[----:B0-----:R-:W-:-:S02]  /*26e80*/  IMAD.MOV R4, RZ, RZ, -R2 ;  /* 0x000000ffff047224 */ /* 0x001fc400078e0a02 */
[----:B------:R-:W-:Y:S02]  /*26e90*/  IMAD.MOV.U32 R2, RZ, RZ, R11 ;  /* 0x000000ffff027224 */ /* 0x000fe400078e000b */
[----:B-1----:R-:W-:Y:S02]  /*26ea0*/  IMAD R0, R3, R4, R0 ;  /* 0x0000000403007224 */ /* 0x002fe400078e0200 */
[----:B--2---:R-:W-:-:S04]  /*26eb0*/  IMAD.MOV R3, RZ, RZ, -R6 ;  /* 0x000000ffff037224 */ /* 0x004fc800078e0a06 */
[----:B---3--:R-:W-:Y:S01]  /*26ec0*/  @P0 IMAD R0, R8, R3, R5 ;  /* 0x0000000308000224 */ /* 0x008fe200078e0205 */
[----:B------:R-:W-:Y:S01]  /*26ed0*/  ISETP.NE.U32.AND P0, PT, RZ, UR4, PT ;  /* 0x00000004ff007c0c */ /* 0x000fe2000bf05070 */
[----:B------:R-:W-:-:S03]  /*26ee0*/  IMAD.MOV.U32 R3, RZ, RZ, R12 ;  /* 0x000000ffff037224 */ /* 0x000fc600078e000c */
[----:B------:R-:W-:-:S13]  /*26ef0*/  ISETP.NE.AND.EX P0, PT, RZ, UR5, PT, P0 ;  /* 0x00000005ff007c0c */ /* 0x000fda000bf05300 */
[----:B------:R-:W-:Y:S05]  /*26f00*/  @!P0 BRA `(.L_x_573) ;  /* 0x0000000000288947 */ /* 0x000fea0003800000 */
[----:B------:R-:W-:Y:S02]  /*26f10*/  ULDC UR6, c[0x0][0x634] ;  /* 0x00018d0000067ab9 */ /* 0x000fe40000000800 */
[----:B------:R-:W-:-:S05]  /*26f20*/  IADD3 R3, P0, R11, UR6, RZ ;  /* 0x000000060b037c10 */ /* 0x000fca000ff1e0ff */
[----:B------:R-:W-:-:S04]  /*26f30*/  IMAD.X R7, RZ, RZ, R12, P0 ;  /* 0x000000ffff077224 */ /* 0x000fc800000e060c */
[----:B------:R-:W-:-:S04]  /*26f40*/  IMAD.WIDE.U32 R4, R7, UR4, RZ ;  /* 0x0000000407047c25 */ /* 0x000fc8000f8e00ff */
[----:B------:R-:W-:-:S04]  /*26f50*/  IMAD.WIDE.U32 R4, P0, R3, UR5, R4 ;  /* 0x0000000503047c25 */ /* 0x000fc8000f800004 */
[----:B------:R-:W-:-:S04]  /*26f60*/  IMAD.WIDE.U32 R2, R3, UR4, RZ ;  /* 0x0000000403027c25 */ /* 0x000fc8000f8e00ff */
[----:B------:R-:W-:Y:S01]  /*26f70*/  IMAD.MOV.U32 R2, RZ, RZ, R5 ;  /* 0x000000ffff027224 */ /* 0x000fe200078e0005 */
[----:B------:R-:W-:Y:S01]  /*26f80*/  IADD3 RZ, P1, R3, R4, RZ ;  /* 0x0000000403ff7210 */ /* 0x000fe20007f3e0ff */
[----:B------:R-:W-:-:S04]  /*26f90*/  IMAD.X R3, RZ, RZ, RZ, P0 ;  /* 0x000000ffff037224 */ /* 0x000fc800000e06ff */
[----:B------:R-:W-:-:S08]  /*26fa0*/  IMAD.WIDE.U32.X R2, R7, UR5, R2, P1 ;  /* 0x0000000507027c25 */ /* 0x000fd000088e0402 */
.L_x_573:
[--C-:B------:R-:W-:Y:S01]  /*26fb0*/  SHF.R.U64 R16, R2, UR7, R3.reuse ;  /* 0x0000000702107c19 */ /* 0x100fe20008001203 */
[----:B------:R-:W-:Y:S01]  /*26fc0*/  ULDC.64 UR4, c[0x0][0x620] ;  /* 0x0001880000047ab9 */ /* 0x000fe20000000a00 */
[----:B------:R-:W-:Y:S01]  /*26fd0*/  SHF.R.U32.HI R2, RZ, UR7, R3 ;  /* 0x00000007ff027c19 */ /* 0x000fe20008011603 */
[----:B------:R-:W-:Y:S01]  /*26fe0*/  IMAD.MOV.U32 R3, RZ, RZ, R12 ;  /* 0x000000ffff037224 */ /* 0x000fe200078e000c */
[----:B------:R-:W-:Y:S01]  /*26ff0*/  IADD3 R7, P0, RZ, -R16, RZ ;  /* 0x80000010ff077210 */ /* 0x000fe20007f1e0ff */
[----:B------:R-:W-:-:S04]  /*27000*/  ULDC.64 UR6, c[0x0][0x640] ;  /* 0x0001900000067ab9 */ /* 0x000fc80000000a00 */
[----:B------:R-:W-:Y:S01]  /*27010*/  IMAD.X R2, RZ, RZ, ~R2, P0 ;  /* 0x000000ffff027224 */ /* 0x000fe200000e0e02 */
[----:B------:R-:W-:-:S03]  /*27020*/  ISETP.NE.U32.AND P0, PT, RZ, UR6, PT ;  /* 0x00000006ff007c0c */ /* 0x000fc6000bf05070 */
[----:B------:R-:W-:Y:S01]  /*27030*/  IMAD R2, R2, UR4, RZ ;  /* 0x0000000402027c24 */ /* 0x000fe2000f8e02ff */
[----:B------:R-:W-:-:S03]  /*27040*/  ISETP.NE.AND.EX P0, PT, RZ, UR7, PT, P0 ;  /* 0x00000007ff007c0c */ /* 0x000fc6000bf05300 */
[----:B------:R-:W-:Y:S02]  /*27050*/  IMAD R5, R7, UR5, R2 ;  /* 0x0000000507057c24 */ /* 0x000fe4000f8e0202 */
[----:B------:R-:W-:-:S04]  /*27060*/  IMAD.MOV.U32 R2, RZ, RZ, R11 ;  /* 0x000000ffff027224 */ /* 0x000fc800078e000b */
[----:B------:R-:W-:Y:S01]  /*27070*/  IMAD.WIDE.U32 R2, R7, UR4, R2 ;  /* 0x0000000407027c25 */ /* 0x000fe2000f8e0002 */
[----:B------:R-:W-:-:S03]  /*27080*/  ULDC UR4, c[0x0][0x618] ;  /* 0x0001860000047ab9 */ /* 0x000fc60000000800 */
[----:B------:R-:W-:-:S05]  /*27090*/  IMAD.IADD R3, R3, 0x1, R5 ;  /* 0x0000000103037824 */ /* 0x000fca00078e0205 */
[--C-:B------:R-:W-:Y:S02]  /*270a0*/  SHF.R.U64 R6, R2, UR4, R3.reuse ;  /* 0x0000000402067c19 */ /* 0x100fe40008001203 */
[----:B------:R-:W-:Y:S01]  /*270b0*/  SHF.R.U32.HI R3, RZ, UR4, R3 ;  /* 0x00000004ff037c19 */ /* 0x000fe20008011603 */
[----:B------:R-:W-:-:S03]  /*270c0*/  ULDC UR4, c[0x0][0x608] ;  /* 0x0001820000047ab9 */ /* 0x000fc60000000800 */
[--C-:B------:R-:W-:Y:S02]  /*270d0*/  SHF.R.U64 R7, R6, UR4, R3.reuse ;  /* 0x0000000406077c19 */ /* 0x100fe40008001203 */
[----:B------:R-:W-:Y:S01]  /*270e0*/  SHF.R.U32.HI R2, RZ, UR4, R3 ;  /* 0x00000004ff027c19 */ /* 0x000fe20008011603 */
[----:B------:R-:W-:-:S03]  /*270f0*/  ULDC UR4, c[0x0][0x658] ;  /* 0x0001960000047ab9 */ /* 0x000fc60000000800 */
[--C-:B------:R-:W-:Y:S02]  /*27100*/  SHF.R.U64 R8, R7, UR4, R2.reuse ;  /* 0x0000000407087c19 */ /* 0x100fe40008001202 */
[----:B------:R-:W-:-:S03]  /*27110*/  SHF.R.U32.HI R9, RZ, UR4, R2 ;  /* 0x00000004ff097c19 */ /* 0x000fc60008011602 */
[----:B------:R-:W-:Y:S02]  /*27120*/  IMAD.MOV.U32 R2, RZ, RZ, R8 ;  /* 0x000000ffff027224 */ /* 0x000fe400078e0008 */
[----:B------:R-:W-:Y:S01]  /*27130*/  IMAD.MOV.U32 R3, RZ, RZ, R9 ;  /* 0x000000ffff037224 */ /* 0x000fe200078e0009 */
[----:B------:R-:W-:Y:S06]  /*27140*/  @!P0 BRA `(.L_x_574) ;  /* 0x0000000000288947 */ /* 0x000fec0003800000 */
        /* <DEDUP_REMOVED lines=10> */
.L_x_574:
[----:B------:R-:W-:Y:S01]  /*271f0*/  ULDC UR4, c[0x0][0x648] ;  /* 0x0001920000047ab9 */ /* 0x000fe20000000800 */
[----:B------:R-:W-:Y:S01]  /*27200*/  LOP3.LUT R7, R7, UR38, RZ, 0xc0, !PT ;  /* 0x0000002607077c12 */ /* 0x000fe2000f8ec0ff */
[----:B------:R-:W-:Y:S01]  /*27210*/  UISETP.NE.AND UP0, UPT, UR42, URZ, UPT ;  /* 0x0000003f2a00728c */ /* 0x000fe2000bf05270 */
[----:B------:R-:W-:Y:S01]  /*27220*/  SHF.R.U64 R2, R2, UR4, R3 ;  /* 0x0000000402027c19 */ /* 0x000fe20008001203 */
[----:B------:R-:W-:-:S04]  /*27230*/  ULDC UR4, c[0x0][0x638] ;  /* 0x00018e0000047ab9 */ /* 0x000fc80000000800 */
[----:B------:R-:W-:Y:S01]  /*27240*/  IMAD.MOV R3, RZ, RZ, -R2 ;  /* 0x000000ffff037224 */ /* 0x000fe200078e0a02 */
[----:B------:R-:W-:Y:S01]  /*27250*/  PLOP3.LUT P0, PT, PT, PT, UP0, 0x40, 0x0 ;  /* 0x000000000000781c */ /* 0x000fe20003f0e808 */
[----:B------:R-:W-:Y:S01]  /*27260*/  IMAD R7, R2, UR39, R7 ;  /* 0x0000002702077c24 */ /* 0x000fe2000f8e0207 */
[----:B------:R-:W-:Y:S01]  /*27270*/  PLOP3.LUT P1, PT, PT, PT, UP0, 0x40, 0x0 ;  /* 0x000000000000781c */ /* 0x000fe20003f2e808 */
[----:B------:R-:W-:Y:S01]  /*27280*/  IMAD R8, R3, UR4, R8 ;  /* 0x0000000403087c24 */ /* 0x000fe2000f8e0208 */
[----:B------:R-:W-:Y:S01]  /*27290*/  ULDC UR4, c[0x0][0x610] ;  /* 0x0001840000047ab9 */ /* 0x000fe20000000800 */
[----:B------:R-:W-:Y:S01]  /*272a0*/  LOP3.LUT R3, R6, UR40, RZ, 0xc0, !PT ;  /* 0x0000002806037c12 */ /* 0x000fe2000f8ec0ff */
[----:B------:R-:W-:Y:S01]  /*272b0*/  IMAD R0, R7, UR4, R0 ;  /* 0x0000000407007c24 */ /* 0x000fe2000f8e0200 */
[----:B------:R-:W-:-:S03]  /*272c0*/  ULDC UR4, c[0x0][0x600] ;  /* 0x0001800000047ab9 */ /* 0x000fc60000000800 */
[----:B------:R-:W-:-:S05]  /*272d0*/  IMAD R3, R8, UR4, R3 ;  /* 0x0000000408037c24 */ /* 0x000fca000f8e0203 */
[----:B------:R-:W-:Y:S02]  /*272e0*/  SEL R4, R3, R0, P0 ;  /* 0x0000000003047207 */ /* 0x000fe40000000000 */
[----:B------:R-:W-:Y:S01]  /*272f0*/  SEL R2, R0, R3, P1 ;  /* 0x0000000300027207 */ /* 0x000fe20000800000 */
[----:B------:R-:W-:Y:S02]  /*27300*/  IMAD.MOV.U32 R0, RZ, RZ, 0x1 ;  /* 0x00000001ff007424 */ /* 0x000fe400078e00ff */
[----:B------:R0:W-:Y:S04]  /*27310*/  STL [R1], R4 ;  /* 0x0000000401007387 */ /* 0x0001e80000100800 */
[----:B------:R0:W-:Y:S02]  /*27320*/  STL [R1+0x4], R2 ;  /* 0x0000040201007387 */ /* 0x0001e40000100800 */
.L_x_572:
[----:B------:R-:W-:Y:S05]  /*27330*/  BSYNC B0 ;  /* 0x0000000000007941 */ /* 0x000fea0003800000 */
.L_x_571:
[----:B------:R-:W-:-:S13]  /*27340*/  LOP3.LUT P0, RZ, R0, 0xff, RZ, 0xc0, !PT ;  /* 0x000000ff00ff7812 */ /* 0x000fda000780c0ff */
[----:B------:R-:W-:Y:S05]  /*27350*/  @P0 BRA `(.L_x_575) ;  /* 0xfffffff0002c0947 */ /* 0x000fea000383ffff */
[----:B------:R-:W-:Y:S05]  /*27360*/  BSYNC B7 ;  /* 0x0000000000077941 */ /* 0x000fea0003800000 */
.L_x_561:
[----:B------:R-:W-:-:S03]  /*27370*/  UMOV UR4, 0xffffffff ;  /* 0xffffffff00047882 */ /* 0x000fc60000000000 */
[----:B------:R-:W-:Y:S05]  /*27380*/  BRA.DIV UR4, `(.L_x_576) ;  /* 0x00000006042c7947 */ /* 0x000fea000b800000 */
[----:B------:R-:W-:-:S13]  /*27390*/  ELECT P6, URZ, PT ;  /* 0x00000000003f782f */ /* 0x000fda00038c0000 */
.L_x_591:
[----:B------:R-:W-:Y:S04]  /*273a0*/  BSSY B0, `(.L_x_577) ;  /* 0x0000025000007945 */ /* 0x000fe80003800000 */
[----:B------:R-:W-:Y:S05]  /*273b0*/  @!P6 BRA `(.L_x_578) ;  /* 0x00000000008ce947 */ /* 0x000fea0003800000 */
[----:B------:R-:W-:-:S04]  /*273c0*/  ULOP3.LUT UR4, UR43, 0x2, URZ, 0xfc, !UPT ;  /* 0x000000022b047892 */ /* 0x000fc8000f8efc3f */
[----:B------:R-:W-:-:S06]  /*273d0*/  UISETP.NE.AND UP0, UPT, UR4, 0x3, UPT ;  /* 0x000000030400788c */ /* 0x000fcc000bf05270 */
[----:B------:R-:W-:-:S13]  /*273e0*/  PLOP3.LUT P0, PT, PT, PT, UP0, 0x80, 0x0 ;  /* 0x000000000000781c */ /* 0x000fda0003f0f008 */
[----:B------:R-:W-:Y:S05]  /*273f0*/  @!P0 BRA `(.L_x_579) ;  /* 0x0000000000048947 */ /* 0x000fea0003800000 */
[----:B------:R-:W-:Y:S01]  /*27400*/  BPT.TRAP 0x1 ;  /* 0x000000040000795c */ /* 0x000fe20000300000 */
.L_x_579:
[----:B01----:R-:W2:Y:S01]  /*27410*/  LDL R4, [R1+0x8] ;  /* 0x0000080001047983 */ /* 0x003ea20000100800 */
[----:B------:R-:W-:Y:S02]  /*27420*/  MOV R0, 0x400 ;  /* 0x0000040000007802 */ /* 0x000fe40000000f00 */
[----:B------:R-:W-:Y:S01]  /*27430*/  SHF.L.U32 R2, R18, 0x1f, RZ ;  /* 0x0000001f12027819 */ /* 0x000fe200000006ff */
[----:B------:R-:W0:Y:S02]  /*27440*/  S2R R3, SR_CgaCtaId ;  /* 0x0000000000037919 */ /* 0x000e240000008800 */
[----:B0-----:R-:W-:-:S05]  /*27450*/  LEA R0, R3, R0, 0x18 ;  /* 0x0000000003007211 */ /* 0x001fca00078ec0ff */
[----:B------:R-:W-:-:S04]  /*27460*/  VIADD R0, R0, 0x18 ;  /* 0x0000001800007836 */ /* 0x000fc80000000000 */
[----:B--2---:R-:W-:-:S04]  /*27470*/  IMAD R3, R4, 0x8, R0 ;  /* 0x0000000804037824 */ /* 0x004fc800078e0200 */
[----:B------:R-:W0:Y:S02]  /*27480*/  SYNCS.PHASECHK.TRANS64.TRYWAIT P0, [R3+URZ], R2 ;  /* 0x00000002030075a7 */ /* 0x000e24000800017f */
[----:B0-----:R-:W-:Y:S05]  /*27490*/  @!P0 BRA `(.L_x_580) ;  /* 0x0000000400088947 */ /* 0x001fea0003800000 */
.L_x_592:
[----:B------:R-:W0:Y:S02]  /*274a0*/  LDL.LU R4, [R1+0x8] ;  /* 0x0000080001047983 */ /* 0x000e240000300800 */
[----:B0-----:R-:W-:-:S05]  /*274b0*/  VIADD R2, R4, 0x1 ;  /* 0x0000000104027836 */ /* 0x001fca0000000000 */
[----:B------:R-:W-:-:S04]  /*274c0*/  ISETP.NE.AND P0, PT, R2, 0x3, PT ;  /* 0x000000030200780c */ /* 0x000fc80003f05270 */
[----:B------:R-:W-:Y:S02]  /*274d0*/  SEL R3, RZ, 0x1, P0 ;  /* 0x00000001ff037807 */ /* 0x000fe40000000000 */
[----:B------:R-:W-:Y:S02]  /*274e0*/  SEL R5, R2, RZ, P0 ;  /* 0x000000ff02057207 */ /* 0x000fe40000000000 */
[----:B------:R-:W-:-:S03]  /*274f0*/  LOP3.LUT R7, R18, R3, RZ, 0x3c, !PT ;  /* 0x0000000312077212 */ /* 0x000fc600078e3cff */
[----:B------:R-:W-:Y:S01]  /*27500*/  IMAD R3, R5, 0x8, R0 ;  /* 0x0000000805037824 */ /* 0x000fe200078e0200 */
[----:B------:R-:W-:-:S04]  /*27510*/  SHF.L.U32 R2, R7, 0x1f, RZ ;  /* 0x0000001f07027819 */ /* 0x000fc800000006ff */
[----:B------:R-:W0:Y:S02]  /*27520*/  SYNCS.PHASECHK.TRANS64.TRYWAIT P0, [R3+URZ], R2 ;  /* 0x00000002030075a7 */ /* 0x000e24000800017f */
[----:B0-----:R-:W-:Y:S05]  /*27530*/  @!P0 BRA `(.L_x_581) ;  /* 0x0000000000f48947 */ /* 0x001fea0003800000 */
.L_x_593:
[----:B0-----:R-:W-:-:S05]  /*27540*/  VIADD R2, R5, 0x1 ;  /* 0x0000000105027836 */ /* 0x001fca0000000000 */
[----:B------:R-:W-:-:S04]  /*27550*/  ISETP.NE.AND P0, PT, R2, 0x3, PT ;  /* 0x000000030200780c */ /* 0x000fc80003f05270 */
[----:B------:R-:W-:Y:S02]  /*27560*/  SEL R4, RZ, 0x1, P0 ;  /* 0x00000001ff047807 */ /* 0x000fe40000000000 */
[----:B------:R-:W-:Y:S02]  /*27570*/  SEL R3, R2, RZ, P0 ;  /* 0x000000ff02037207 */ /* 0x000fe40000000000 */
[----:B------:R-:W-:-:S03]  /*27580*/  LOP3.LUT R4, R7, R4, RZ, 0x3c, !PT ;  /* 0x0000000407047212 */ /* 0x000fc600078e3cff */
[----:B------:R-:W-:Y:S01]  /*27590*/  IMAD R3, R3, 0x8, R0 ;  /* 0x0000000803037824 */ /* 0x000fe200078e0200 */
[----:B------:R-:W-:-:S07]  /*275a0*/  SHF.L.U32 R0, R4, 0x1f, RZ ;  /* 0x0000001f04007819 */ /* 0x000fce00000006ff */
.L_x_582:
[----:B0-----:R0:W1:Y:S02]  /*275b0*/  SYNCS.PHASECHK.TRANS64.TRYWAIT P0, [R3+URZ], R0 ;  /* 0x00000000030075a7 */ /* 0x001064000800017f */
[----:B-1----:R-:W-:Y:S05]  /*275c0*/  @!P0 NANOSLEEP.SYNCS 0x989680 ;  /* 0x009896800000895d */ /* 0x002fea0003900000 */
[----:B------:R-:W1:Y:S02]  /*275d0*/  @!P0 SYNCS.PHASECHK.TRANS64 P0, [R3+URZ], R0 ;  /* 0x00000000030085a7 */ /* 0x000e64000800007f */
[----:B-1----:R-:W-:Y:S05]  /*275e0*/  @!P0 BRA `(.L_x_582) ;  /* 0xfffffffc00f08947 */ /* 0x002fea000383ffff */
.L_x_578:
[----:B------:R-:W-:Y:S05]  /*275f0*/  BSYNC B0 ;  /* 0x0000000000007941 */ /* 0x000fea0003800000 */
.L_x_577:
[----:B------:R-:W-:Y:S05]  /*27600*/  EXIT ;  /* 0x000000000000794d */ /* 0x000fea0003800000 */
.L_x_16:
[----:B------:R-:W-:Y:S02]  /*27610*/  IMAD.MOV.U32 R12, RZ, RZ, RZ ;  /* 0x000000ffff0c7224 */ /* 0x000fe400078e00ff */
[----:B------:R-:W-:Y:S02]  /*27620*/  IMAD.MOV.U32 R11, RZ, RZ, 0x1f ;  /* 0x0000001fff0b7424 */ /* 0x000fe400078e00ff */
[----:B------:R-:W-:-:S07]  /*27630*/  IMAD.MOV.U32 R15, RZ, RZ, -0x1 ;  /* 0xffffffffff0f7424 */ /* 0x000fce00078e00ff */
[----:B--2--5:R-:W-:Y:S05]  /*27640*/  WARPSYNC.COLLECTIVE R15, `(.L_x_583) ;  /* 0x000000000f087348 */ /* 0x024fea0003c00000 */
[----:B------:R0:W1:Y:S02]  /*27650*/  SHFL.IDX P6, R14, R13, R12, R11 ;  /* 0x0000000c0d0e7389 */ /* 0x00006400000c000b */
[----:B012--5:R-:W-:Y:S01]  /*27660*/  ENDCOLLECTIVE ;  /* 0x000000000000791b */ /* 0x027fe20003800000 */
.L_x_583:
[----:B------:R-:W-:Y:S05]  /*27670*/  BRA `(.L_x_584) ;  /* 0xfffffd9c00a87947 */ /* 0x000fea000383ffff */
.L_x_20:
[----:B-1----:R1:W3:Y:S02]  /*27680*/  SYNCS.PHASECHK.TRANS64.TRYWAIT P1, [R3+URZ], R0 ;  /* 0x00000000030075a7 */ /* 0x0022e4000802017f */
[----:B---3--:R-:W-:Y:S05]  /*27690*/  @!P1 NANOSLEEP.SYNCS 0x989680 ;  /* 0x009896800000995d */ /* 0x008fea0003900000 */
[----:B------:R-:W3:Y:S02]  /*276a0*/  @!P1 SYNCS.PHASECHK.TRANS64 P1, [R3+URZ], R0 ;  /* 0x00000000030095a7 */ /* 0x000ee4000802007f */
[----:B---3--:R-:W-:Y:S05]  /*276b0*/  @!P1 BRA `(.L_x_20) ;  /* 0xfffffffc00f09947 */ /* 0x008fea000383ffff */
[----:B------:R-:W-:Y:S05]  /*276c0*/  BRA `(.L_x_19) ;  /* 0xfffffd9c00d47947 */ /* 0x000fea000383ffff */
.L_x_25:
[----:B0-----:R0:W1:Y:S02]  /*276d0*/  SYNCS.PHASECHK.TRANS64.TRYWAIT P1, [R3+URZ], R0 ;  /* 0x00000000030075a7 */ /* 0x001064000802017f */
[----:B-1----:R-:W-:Y:S05]  /*276e0*/  @!P1 NANOSLEEP.SYNCS 0x989680 ;  /* 0x009896800000995d */ /* 0x002fea0003900000 */
[----:B------:R-:W1:Y:S02]  /*276f0*/  @!P1 SYNCS.PHASECHK.TRANS64 P1, [R3+URZ], R0 ;  /* 0x00000000030095a7 */ /* 0x000e64000802007f */
[----:B-1----:R-:W-:Y:S05]  /*27700*/  @!P1 BRA `(.L_x_25) ;  /* 0xfffffffc00f09947 */ /* 0x002fea000383ffff */
[----:B------:R-:W-:Y:S05]  /*27710*/  BRA `(.L_x_24) ;  /* 0xfffffdf400bc7947 */ /* 0x000fea000383ffff */
.L_x_33:
[----:B0-----:R0:W1:Y:S02]  /*27720*/  SYNCS.PHASECHK.TRANS64.TRYWAIT P1, [R11+URZ], R10 ;  /* 0x0000000a0b0075a7 */ /* 0x001064000802017f */
[----:B-1----:R-:W-:Y:S05]  /*27730*/  @!P1 NANOSLEEP.SYNCS 0x989680 ;  /* 0x009896800000995d */ /* 0x002fea0003900000 */
[----:B------:R-:W1:Y:S02]  /*27740*/  @!P1 SYNCS.PHASECHK.TRANS64 P1, [R11+URZ], R10 ;  /* 0x0000000a0b0095a7 */ /* 0x000e64000802007f */
[----:B-1----:R-:W-:Y:S05]  /*27750*/  @!P1 BRA `(.L_x_33) ;  /* 0xfffffffc00f09947 */ /* 0x002fea000383ffff */
[----:B------:R-:W-:Y:S05]  /*27760*/  BRA `(.L_x_32) ;  /* 0xfffffe4000ac7947 */ /* 0x000fea000383ffff */
.L_x_562:
[----:B------:R-:W-:Y:S01]  /*27770*/  BSSY B0, `(.L_x_585) ;  /* 0x0000006000007945 */ /* 0x000fe20003800000 */
[----:B------:R-:W-:-:S07]  /*27780*/  IMAD.MOV.U32 R15, RZ, RZ, -0x1 ;  /* 0xffffffffff0f7424 */ /* 0x000fce00078e00ff */
[----:B------:R-:W-:Y:S05]  /*27790*/  WARPSYNC.COLLECTIVE R15, `(.L_x_586) ;  /* 0x000000000f0c7348 */ /* 0x000fea0003c00000 */
[----:B------:R-:W-:Y:S02]  /*277a0*/  ELECT P6, UR62, PT ;  /* 0x00000000003e782f */ /* 0x000fe400038c0000 */
[----:B------:R-:W-:Y:S01]  /*277b0*/  MOV R14, UR62 ;  /* 0x0000003e000e7c02 */ /* 0x000fe20008000f00 */
[----:B------:R-:W-:Y:S10]  /*277c0*/  ENDCOLLECTIVE ;  /* 0x000000000000791b */ /* 0x000ff40003800000 */
.L_x_586:
[----:B------:R-:W-:Y:S05]  /*277d0*/  BSYNC B0 ;  /* 0x0000000000007941 */ /* 0x000fea0003800000 */
.L_x_585:
[----:B------:R-:W-:Y:S05]  /*277e0*/  BRA `(.L_x_587) ;  /* 0xffffffec00147947 */ /* 0x000fea000383ffff */
.L_x_567:
[----:B0-----:R0:W2:Y:S02]  /*277f0*/  SYNCS.PHASECHK.TRANS64.TRYWAIT P0, [R8+URZ+0x18], R5 ;  /* 0x00001805080075a7 */ /* 0x0010a4000800017f */
[----:B--2---:R-:W-:Y:S05]  /*27800*/  @!P0 NANOSLEEP.SYNCS 0x989680 ;  /* 0x009896800000895d */ /* 0x004fea0003900000 */
[----:B------:R-:W2:Y:S02]  /*27810*/  @!P0 SYNCS.PHASECHK.TRANS64 P0, [R8+URZ+0x18], R5 ;  /* 0x00001805080085a7 */ /* 0x000ea4000800007f */
[----:B--2---:R-:W-:Y:S05]  /*27820*/  @!P0 BRA `(.L_x_567) ;  /* 0xfffffffc00f08947 */ /* 0x004fea000383ffff */
[----:B------:R-:W-:Y:S05]  /*27830*/  BRA `(.L_x_588) ;  /* 0xffffffec00f87947 */ /* 0x000fea000383ffff */
.L_x_576:
[----:B------:R-:W-:Y:S01]  /*27840*/  BSSY B0, `(.L_x_589) ;  /* 0x0000006000007945 */ /* 0x000fe20003800000 */
[----:B------:R-:W-:-:S07]  /*27850*/  IMAD.MOV.U32 R15, RZ, RZ, -0x1 ;  /* 0xffffffffff0f7424 */ /* 0x000fce00078e00ff */
[----:B01----:R-:W-:Y:S05]  /*27860*/  WARPSYNC.COLLECTIVE R15, `(.L_x_590) ;  /* 0x000000000f0c7348 */ /* 0x003fea0003c00000 */
[----:B------:R-:W-:Y:S02]  /*27870*/  ELECT P6, UR62, PT ;  /* 0x00000000003e782f */ /* 0x000fe400038c0000 */
[----:B------:R-:W-:Y:S01]  /*27880*/  MOV R14, UR62 ;  /* 0x0000003e000e7c02 */ /* 0x000fe20008000f00 */
[----:B01----:R-:W-:Y:S10]  /*27890*/  ENDCOLLECTIVE ;  /* 0x000000000000791b */ /* 0x003ff40003800000 */
.L_x_590:
[----:B------:R-:W-:Y:S05]  /*278a0*/  BSYNC B0 ;  /* 0x0000000000007941 */ /* 0x000fea0003800000 */
.L_x_589:
[----:B------:R-:W-:Y:S05]  /*278b0*/  BRA `(.L_x_591) ;  /* 0xfffffff800b87947 */ /* 0x000fea000383ffff */
.L_x_580:
[----:B0-----:R0:W1:Y:S02]  /*278c0*/  SYNCS.PHASECHK.TRANS64.TRYWAIT P0, [R3+URZ], R2 ;  /* 0x00000002030075a7 */ /* 0x001064000800017f */
[----:B-1----:R-:W-:Y:S05]  /*278d0*/  @!P0 NANOSLEEP.SYNCS 0x989680 ;  /* 0x009896800000895d */ /* 0x002fea0003900000 */
[----:B------:R-:W1:Y:S02]  /*278e0*/  @!P0 SYNCS.PHASECHK.TRANS64 P0, [R3+URZ], R2 ;  /* 0x00000002030085a7 */ /* 0x000e64000800007f */
[----:B-1----:R-:W-:Y:S05]  /*278f0*/  @!P0 BRA `(.L_x_580) ;  /* 0xfffffffc00f08947 */ /* 0x002fea000383ffff */
[----:B------:R-:W-:Y:S05]  /*27900*/  BRA `(.L_x_592) ;  /* 0xfffffff800e47947 */ /* 0x000fea000383ffff */
.L_x_581:
[----:B0-----:R0:W1:Y:S02]  /*27910*/  SYNCS.PHASECHK.TRANS64.TRYWAIT P0, [R3+URZ], R2 ;  /* 0x00000002030075a7 */ /* 0x001064000800017f */
[----:B-1----:R-:W-:Y:S05]  /*27920*/  @!P0 NANOSLEEP.SYNCS 0x989680 ;  /* 0x009896800000895d */ /* 0x002fea0003900000 */
[----:B------:R-:W1:Y:S02]  /*27930*/  @!P0 SYNCS.PHASECHK.TRANS64 P0, [R3+URZ], R2 ;  /* 0x00000002030085a7 */ /* 0x000e64000800007f */
[----:B-1----:R-:W-:Y:S05]  /*27940*/  @!P0 BRA `(.L_x_581) ;  /* 0xfffffffc00f08947 */ /* 0x002fea000383ffff */
[----:B------:R-:W-:Y:S05]  /*27950*/  BRA `(.L_x_593) ;  /* 0xfffffff800f87947 */ /* 0x000fea000383ffff */
.L_x_594:
[----:B------:R-:W-:-:S00]  /*27960*/  BRA `(.L_x_594) ;  /* 0xfffffffc00fc7947 */ /* 0x000fc0000383ffff */
[----:B------:R-:W-:-:S00]  /*27970*/  NOP ;  /* 0x0000000000007918 */ /* 0x000fc00000000000 */
        /* <DEDUP_REMOVED lines=8> */
.L_x_595:


//--------------------- .nv.global.init           --------------------------
	.section	.nv.global.init,"aw",@progbits
.nv.global.init:
	.type		$str$24,@object
	.size		$str$24,($str$25 - $str$24)
$str$24:
        /*0000*/ 	.byte	0x28, 0x61, 0x64, 0x64, 0x72, 0x65, 0x73, 0x73, 0x20, 0x26, 0x20, 0x6d, 0x61, 0x73, 0x6b, 0x29
        /*0010*/ 	.byte	0x20, 0x3d, 0x3d, 0x20, 0x30, 0x00
	.type		$str$25,@object
	.size		$str$25,(__unnamed_2 - $str$25)
$str$25:
        /*0016*/ 	.byte	0x2f, 0x74, 0x6d, 0x70, 0x2f, 0x63, 0x75, 0x74, 0x6c, 0x61, 0x73, 0x73, 0x5f, 0x73, 0x77, 0x65
        /*0026*/ 	.byte	0x65, 0x70, 0x5f, 0x73, 0x72, 0x63, 0x2f, 0x69, 0x6e, 0x63, 0x6c, 0x75, 0x64, 0x65, 0x2f, 0x63
        /*0036*/ 	.byte	0x75, 0x74, 0x65, 0x2f, 0x70, 0x6f, 0x69, 0x6e, 0x74, 0x65, 0x72, 0x5f, 0x66, 0x6c, 0x61, 0x67
        /*0046*/ 	.byte	0x67, 0x65, 0x64, 0x2e, 0x68, 0x70, 0x70, 0x00
	.type		__unnamed_2,@object
	.size		__unnamed_2,(__unnamed_1 - __unnamed_2)
__unnamed_2:
        /* <DEDUP_REMOVED lines=30> */
	.type		__unnamed_1,@object
	.size		__unnamed_1,(.L_0 - __unnamed_1)
__unnamed_1:
        /* <DEDUP_REMOVED lines=29> */
        /*03f2*/ 	.byte	0x3e, 0x3e, 0x3e, 0x3e, 0x20, 0x26, 0x5d, 0x00
.L_0:


//--------------------- .nv.shared._ZN7cutlass13device_kernelINS_4gemm6kernel13GemmUniversalIN4cute5tupleIJiiiiEEENS1_10collective13CollectiveMmaINS1_39MainloopSm90TmaGmmaRmemAWarpSpecializedILi3ENS5_IJNS4_1CILi1EEESB_SB_EEENS1_35KernelTmaWarpSpecializedCooperativeEEENS5_IJNSA_ILi256EEESF_NSA_ILi128EEEEEENS_12float_e5m2_tENS5_IJSB_llEEESI_NS5_IJlSB_lEEENS4_8TiledMMAINS4_8MMA_AtomIJNS4_4SM904GMMA31MMA_64x256x32_F32E5M2E5M2_RS_TNILNSO_7ScaleInE1ELSQ_1EEEEEENS4_6LayoutINS5_IJNSA_ILi2EEESB_SB_EEENS5_IJSB_NSA_ILi0EEESW_EEEEENS5_IJNS4_10UnderscoreESZ_SZ_EEEEENS4_13SM90_TMA_LOADENS4_14ComposedLayoutINS4_7SwizzleILi3ELi4ELi3EEENS4_18smem_ptr_flag_bitsILi8EEENST_INS5_IJSG_NSA_ILi8EEEEEENS5_IJSB_SG_EEEEEEENS4_9Copy_AtomIJNS4_39AutoVectorizingCopyWithAssumedAlignmentILi128EEESI_EEENS4_8identityES12_NS13_IS15_S17_NST_INS5_IJS18_SG_EEENS5_IJSG_SB_EEEEEEEvS1H_EENS_8epilogue10collective6detail29Sm90TmaWarpSpecializedAdapterINS1O_15DefaultEpilogueISI_SK_SK_NS1N_6thread17LinearCombinationISI_Li1EffLNS1S_9ScaleType4KindE0ELNS_15FloatRoundStyleE2ESI_EENS1_15EpilogueDefaultEEEEEvvEEEEvNT_6ParamsE --------------------------
	.section	.nv.shared._ZN7cutlass13device_kernelINS_4gemm6kernel13GemmUniversalIN4cute5tupleIJiiiiEEENS1_10collective13CollectiveMmaINS1_39MainloopSm90TmaGmmaRmemAWarpSpecializedILi3ENS5_IJNS4_1CILi1EEESB_SB_EEENS1_35KernelTmaWarpSpecializedCooperativeEEENS5_IJNSA_ILi256EEESF_NSA_ILi128EEEEEENS_12float_e5m2_tENS5_IJSB_llEEESI_NS5_IJlSB_lEEENS4_8TiledMMAINS4_8MMA_AtomIJNS4_4SM904GMMA31MMA_64x256x32_F32E5M2E5M2_RS_TNILNSO_7ScaleInE1ELSQ_1EEEEEENS4_6LayoutINS5_IJNSA_ILi2EEESB_SB_EEENS5_IJSB_NSA_ILi0EEESW_EEEEENS5_IJNS4_10UnderscoreESZ_SZ_EEEEENS4_13SM90_TMA_LOADENS4_14ComposedLayoutINS4_7SwizzleILi3ELi4ELi3EEENS4_18smem_ptr_flag_bitsILi8EEENST_INS5_IJSG_NSA_ILi8EEEEEENS5_IJSB_SG_EEEEEEENS4_9Copy_AtomIJNS4_39AutoVectorizingCopyWithAssumedAlignmentILi128EEESI_EEENS4_8identityES12_NS13_IS15_S17_NST_INS5_IJS18_SG_EEENS5_IJSG_SB_EEEEEEEvS1H_EENS_8epilogue10collective6detail29Sm90TmaWarpSpecializedAdapterINS1O_15DefaultEpilogueISI_SK_SK_NS1N_6thread17LinearCombinationISI_Li1EffLNS1S_9ScaleType4KindE0ELNS_15FloatRoundStyleE2ESI_EENS1_15EpilogueDefaultEEEEEvvEEEEvNT_6ParamsE,"aw",@nobits
	.sectionflags	@""
	.align	16
	.zero		1024


//--------------------- .nv.shared.reserved.0     --------------------------
	.section	.nv.shared.reserved.0,"aw",@nobits
	.weak		__nv_reservedSMEM_offset_0_alias
	.size		__nv_reservedSMEM_offset_0_alias, 0, 0
	.other		__nv_reservedSMEM_offset_0_alias,@"STO_CUDA_RESERVED_SHARED STV_DEFAULT"
__nv_reservedSMEM_offset_0_alias:
	.zero		0


//--------------------- .nv.global                --------------------------
	.section	.nv.global,"aw",@nobits
.nv.global:
	.type		_ZN40_INTERNAL_c4a1a10e_4_k_cu_970a1911_279774cute1_E,@object
	.size		_ZN40_INTERNAL_c4a1a10e_4_k_cu_970a1911_279774cute1_E,(_ZN40_INTERNAL_c4a1a10e_4_k_cu_970a1911_279774cuda3std3__45__cpo6cbeginE - _ZN40_INTERNAL_c4a1a10e_4_k_cu_970a1911_279774cute1_E)
_ZN40_INTERNAL_c4a1a10e_4_k_cu_970a1911_279774cute1_E:
	.zero		1
	.type		_ZN40_INTERNAL_c4a1a10e_4_k_cu_970a1911_279774cuda3std3__45__cpo6cbeginE,@object
	.size		_ZN40_INTERNAL_c4a1a10e_4_k_cu_970a1911_279774cuda3std3__45__cpo6cbeginE,(_ZN40_INTERNAL_c4a1a10e_4_k_cu_970a1911_279774cuda3std3__48in_placeE - _ZN40_INTERNAL_c4a1a10e_4_k_cu_970a1911_279774cuda3std3__45__cpo6cbeginE)
_ZN40_INTERNAL_c4a1a10e_4_k_cu_970a1911_279774cuda3std3__45__cpo6cbeginE:
	.zero		1
	.type		_ZN40_INTERNAL_c4a1a10e_4_k_cu_970a1911_279774cuda3std3__48in_placeE,@object
	.size		_ZN40_INTERNAL_c4a1a10e_4_k_cu_970a1911_279774cuda3std3__48in_placeE,(_ZN40_INTERNAL_c4a1a10e_4_k_cu_970a1911_279774cuda3std6ranges3__45__cpo9iter_moveE - _ZN40_INTERNAL_c4a1a10e_4_k_cu_970a1911_279774cuda3std3__48in_placeE)
_ZN40_INTERNAL_c4a1a10e_4_k_cu_970a1911_279774cuda3std3__48in_placeE:
	.zero		1
	.type		_ZN40_INTERNAL_c4a1a10e_4_k_cu_970a1911_279774cuda3std6ranges3__45__cpo9iter_moveE,@object
	.size		_ZN40_INTERNAL_c4a1a10e_4_k_cu_970a1911_279774cuda3std6ranges3__45__cpo9iter_moveE,(_ZN40_INTERNAL_c4a1a10e_4_k_cu_970a1911_279774cuda3std3__45__cpo5beginE - _ZN40_INTERNAL_c4a1a10e_4_k_cu_970a1911_279774cuda3std6ranges3__45__cpo9iter_moveE)
_ZN40_INTERNAL_c4a1a10e_4_k_cu_970a1911_279774cuda3std6ranges3__45__cpo9iter_moveE:
	.zero		1
	.type		_ZN40_INTERNAL_c4a1a10e_4_k_cu_970a1911_279774cuda3std3__45__cpo5beginE,@object
	.size		_ZN40_INTERNAL_c4a1a10e_4_k_cu_970a1911_279774cuda3std3__45__cpo5beginE,(_ZN40_INTERNAL_c4a1a10e_4_k_cu_970a1911_279774cuda3std3__442_GLOBAL__N__c4a1a10e_4_k_cu_970a1911_279776ignoreE - _ZN40_INTERNAL_c4a1a10e_4_k_cu_970a1911_279774cuda3std3__45__cpo5beginE)
_ZN40_INTERNAL_c4a1a10e_4_k_cu_970a1911_279774cuda3std3__45__cpo5beginE:
	.zero		1
	.type		_ZN40_INTERNAL_c4a1a10e_4_k_cu_970a1911_279774cuda3std3__442_GLOBAL__N__c4a1a10e_4_k_cu_970a1911_279776ignoreE,@object
	.size		_ZN40_INTERNAL_c4a1a10e_4_k_cu_970a1911_279774cuda3std3__442_GLOBAL__N__c4a1a10e_4_k_cu_970a1911_279776ignoreE,(_ZN40_INTERNAL_c4a1a10e_4_k_cu_970a1911_279774cute7productE - _ZN40_INTERNAL_c4a1a10e_4_k_cu_970a1911_279774cuda3std3__442_GLOBAL__N__c4a1a10e_4_k_cu_970a1911_279776ignoreE)
_ZN40_INTERNAL_c4a1a10e_4_k_cu_970a1911_279774cuda3std3__442_GLOBAL__N__c4a1a10e_4_k_cu_970a1911_279776ignoreE:
	.zero		1
	.type		_ZN40_INTERNAL_c4a1a10e_4_k_cu_970a1911_279774cute7productE,@object
	.size		_ZN40_INTERNAL_c4a1a10e_4_k_cu_970a1911_279774cute7productE,(_ZN40_INTERNAL_c4a1a10e_4_k_cu_970a1911_279774cuda3std3__45__cpo3endE - _ZN40_INTERNAL_c4a1a10e_4_k_cu_970a1911_279774cute7productE)
_ZN40_INTERNAL_c4a1a10e_4_k_cu_970a1911_279774cute7productE:
	.zero		1
	.type		_ZN40_INTERNAL_c4a1a10e_4_k_cu_970a1911_279774cuda3std3__45__cpo3endE,@object
	.size		_ZN40_INTERNAL_c4a1a10e_4_k_cu_970a1911_279774cuda3std3__45__cpo3endE,(_ZN40_INTERNAL_c4a1a10e_4_k_cu_970a1911_279774cuda3std3__419piecewise_constructE - _ZN40_INTERNAL_c4a1a10e_4_k_cu_970a1911_279774cuda3std3__45__cpo3endE)
_ZN40_INTERNAL_c4a1a10e_4_k_cu_970a1911_279774cuda3std3__45__cpo3endE:
	.zero		1
	.type		_ZN40_INTERNAL_c4a1a10e_4_k_cu_970a1911_279774cuda3std3__419piecewise_constructE,@object
	.size		_ZN40_INTERNAL_c4a1a10e_4_k_cu_970a1911_279774cuda3std3__419piecewise_constructE,(_ZN40_INTERNAL_c4a1a10e_4_k_cu_970a1911_279774cuda3std3__45__cpo4cendE - _ZN40_INTERNAL_c4a1a10e_4_k_cu_970a1911_279774cuda3std3__419piecewise_constructE)
_ZN40_INTERNAL_c4a1a10e_4_k_cu_970a1911_279774cuda3std3__419piecewise_constructE:
	.zero		1
	.type		_ZN40_INTERNAL_c4a1a10e_4_k_cu_970a1911_279774cuda3std3__45__cpo4cendE,@object
	.size		_ZN40_INTERNAL_c4a1a10e_4_k_cu_970a1911_279774cuda3std3__45__cpo4cendE,(_ZN40_INTERNAL_c4a1a10e_4_k_cu_970a1911_279774cuda3std6ranges3__45__cpo4swapE - _ZN40_INTERNAL_c4a1a10e_4_k_cu_970a1911_279774cuda3std3__45__cpo4cendE)
_ZN40_INTERNAL_c4a1a10e_4_k_cu_970a1911_279774cuda3std3__45__cpo4cendE:
	.zero		1
	.type		_ZN40_INTERNAL_c4a1a10e_4_k_cu_970a1911_279774cuda3std6ranges3__45__cpo4swapE,@object
	.size		_ZN40_INTERNAL_c4a1a10e_4_k_cu_970a1911_279774cuda3std6ranges3__45__cpo4swapE,(.L_9 - _ZN40_INTERNAL_c4a1a10e_4_k_cu_970a1911_279774cuda3std6ranges3__45__cpo4swapE)
_ZN40_INTERNAL_c4a1a10e_4_k_cu_970a1911_279774cuda3std6ranges3__45__cpo4swapE:
	.zero		1
.L_9:


//--------------------- .nv.constant0._ZN7cutlass13device_kernelINS_4gemm6kernel13GemmUniversalIN4cute5tupleIJiiiiEEENS1_10collective13CollectiveMmaINS1_39MainloopSm90TmaGmmaRmemAWarpSpecializedILi3ENS5_IJNS4_1CILi1EEESB_SB_EEENS1_35KernelTmaWarpSpecializedCooperativeEEENS5_IJNSA_ILi256EEESF_NSA_ILi128EEEEEENS_12float_e5m2_tENS5_IJSB_llEEESI_NS5_IJlSB_lEEENS4_8TiledMMAINS4_8MMA_AtomIJNS4_4SM904GMMA31MMA_64x256x32_F32E5M2E5M2_RS_TNILNSO_7ScaleInE1ELSQ_1EEEEEENS4_6LayoutINS5_IJNSA_ILi2EEESB_SB_EEENS5_IJSB_NSA_ILi0EEESW_EEEEENS5_IJNS4_10UnderscoreESZ_SZ_EEEEENS4_13SM90_TMA_LOADENS4_14ComposedLayoutINS4_7SwizzleILi3ELi4ELi3EEENS4_18smem_ptr_flag_bitsILi8EEENST_INS5_IJSG_NSA_ILi8EEEEEENS5_IJSB_SG_EEEEEEENS4_9Copy_AtomIJNS4_39AutoVectorizingCopyWithAssumedAlignmentILi128EEESI_EEENS4_8identityES12_NS13_IS15_S17_NST_INS5_IJS18_SG_EEENS5_IJSG_SB_EEEEEEEvS1H_EENS_8epilogue10collective6detail29Sm90TmaWarpSpecializedAdapterINS1O_15DefaultEpilogueISI_SK_SK_NS1N_6thread17LinearCombinationISI_Li1EffLNS1S_9ScaleType4KindE0ELNS_15FloatRoundStyleE2ESI_EENS1_15EpilogueDefaultEEEEEvvEEEEvNT_6ParamsE --------------------------
	.section	.nv.constant0._ZN7cutlass13device_kernelINS_4gemm6kernel13GemmUniversalIN4cute5tupleIJiiiiEEENS1_10collective13CollectiveMmaINS1_39MainloopSm90TmaGmmaRmemAWarpSpecializedILi3ENS5_IJNS4_1CILi1EEESB_SB_EEENS1_35KernelTmaWarpSpecializedCooperativeEEENS5_IJNSA_ILi256EEESF_NSA_ILi128EEEEEENS_12float_e5m2_tENS5_IJSB_llEEESI_NS5_IJlSB_lEEENS4_8TiledMMAINS4_8MMA_AtomIJNS4_4SM904GMMA31MMA_64x256x32_F32E5M2E5M2_RS_TNILNSO_7ScaleInE1ELSQ_1EEEEEENS4_6LayoutINS5_IJNSA_ILi2EEESB_SB_EEENS5_IJSB_NSA_ILi0EEESW_EEEEENS5_IJNS4_10UnderscoreESZ_SZ_EEEEENS4_13SM90_TMA_LOADENS4_14ComposedLayoutINS4_7SwizzleILi3ELi4ELi3EEENS4_18smem_ptr_flag_bitsILi8EEENST_INS5_IJSG_NSA_ILi8EEEEEENS5_IJSB_SG_EEEEEEENS4_9Copy_AtomIJNS4_39AutoVectorizingCopyWithAssumedAlignmentILi128EEESI_EEENS4_8identityES12_NS13_IS15_S17_NST_INS5_IJS18_SG_EEENS5_IJSG_SB_EEEEEEEvS1H_EENS_8epilogue10collective6detail29Sm90TmaWarpSpecializedAdapterINS1O_15DefaultEpilogueISI_SK_SK_NS1N_6thread17LinearCombinationISI_Li1EffLNS1S_9ScaleType4KindE0ELNS_15FloatRoundStyleE2ESI_EENS1_15EpilogueDefaultEEEEEvvEEEEvNT_6ParamsE,"a",@progbits
	.sectionflags	@""
	.align	4
.nv.constant0._ZN7cutlass13device_kernelINS_4gemm6kernel13GemmUniversalIN4cute5tupleIJiiiiEEENS1_10collective13CollectiveMmaINS1_39MainloopSm90TmaGmmaRmemAWarpSpecializedILi3ENS5_IJNS4_1CILi1EEESB_SB_EEENS1_35KernelTmaWarpSpecializedCooperativeEEENS5_IJNSA_ILi256EEESF_NSA_ILi128EEEEEENS_12float_e5m2_tENS5_IJSB_llEEESI_NS5_IJlSB_lEEENS4_8TiledMMAINS4_8MMA_AtomIJNS4_4SM904GMMA31MMA_64x256x32_F32E5M2E5M2_RS_TNILNSO_7ScaleInE1ELSQ_1EEEEEENS4_6LayoutINS5_IJNSA_ILi2EEESB_SB_EEENS5_IJSB_NSA_ILi0EEESW_EEEEENS5_IJNS4_10UnderscoreESZ_SZ_EEEEENS4_13SM90_TMA_LOADENS4_14ComposedLayoutINS4_7SwizzleILi3ELi4ELi3EEENS4_18smem_ptr_flag_bitsILi8EEENST_INS5_IJSG_NSA_ILi8EEEEEENS5_IJSB_SG_EEEEEEENS4_9Copy_AtomIJNS4_39AutoVectorizingCopyWithAssumedAlignmentILi128EEESI_EEENS4_8identityES12_NS13_IS15_S17_NST_INS5_IJS18_SG_EEENS5_IJSG_SB_EEEEEEEvS1H_EENS_8epilogue10collective6detail29Sm90TmaWarpSpecializedAdapterINS1O_15DefaultEpilogueISI_SK_SK_NS1N_6thread17LinearCombinationISI_Li1EffLNS1S_9ScaleType4KindE0ELNS_15FloatRoundStyleE2ESI_EENS1_15EpilogueDefaultEEEEEvvEEEEvNT_6ParamsE:
	.zero		1664


//--------------------- SYMBOLS --------------------------

	.type		.nv.reservedSmem.offset0,@object
	.size		.nv.reservedSmem.offset0,0x4
	.type		__assertfail,@function
